// auto-generated by cutlass_sweep.gemm — config: {"arch": "sm_90", "cluster_m": 1, "cluster_n": 1, "dtype": "fp16", "stages": 4, "tile_k": 32, "tile_m": 64, "tile_n": 128}
#include "cutlass/cutlass.h"
#include "cutlass/gemm/collective/collective_builder.hpp"
#include "cutlass/gemm/device/gemm_universal_adapter.h"
#include "cutlass/gemm/kernel/gemm_universal.hpp"
#include "cutlass/epilogue/collective/collective_builder.hpp"

using ElemA = cutlass::half_t;
using ElemB = cutlass::half_t;
using ElemCD = cutlass::half_t;
using Acc  = float;
using TileShape    = cute::Shape<cute::_64, cute::_128, cute::_32>;
using ClusterShape = cute::Shape<cute::_1, cute::_1, cute::_1>;

using CollectiveEpilogue = typename cutlass::epilogue::collective::CollectiveBuilder<
    cutlass::arch::Sm90, cutlass::arch::OpClassTensorOp,
    TileShape, ClusterShape,
    cutlass::epilogue::collective::EpilogueTileAuto,
    Acc, Acc,
    ElemCD, cutlass::layout::RowMajor, 128 / cutlass::sizeof_bits<ElemCD>::value,
    ElemCD, cutlass::layout::RowMajor, 128 / cutlass::sizeof_bits<ElemCD>::value,
    cutlass::epilogue::collective::EpilogueScheduleAuto
  >::CollectiveOp;

using CollectiveMainloop = typename cutlass::gemm::collective::CollectiveBuilder<
    cutlass::arch::Sm90, cutlass::arch::OpClassTensorOp,
    ElemA, cutlass::layout::RowMajor, 128 / cutlass::sizeof_bits<ElemA>::value,
    ElemB, cutlass::layout::ColumnMajor, 128 / cutlass::sizeof_bits<ElemB>::value,
    Acc,
    TileShape, ClusterShape,
    cutlass::gemm::collective::StageCount<4>,
    cutlass::gemm::collective::KernelScheduleAuto
  >::CollectiveOp;

using GemmKernel = cutlass::gemm::kernel::GemmUniversal<
    cute::Shape<int,int,int,int>,
    CollectiveMainloop,
    CollectiveEpilogue
>;
using Gemm = cutlass::gemm::device::GemmUniversalAdapter<GemmKernel>;

// Force the device kernel symbol into the cubin without needing a host main.
auto* _anchor = &cutlass::device_kernel<GemmKernel>;


// ===== COMPILED SASS (sm_90a) =====

	.target	sm_90a

	.elftype	@"ET_EXEC"


//--------------------- .note.nv.tkinfo           --------------------------
	.section	.note.nv.tkinfo,"",@"SHT_NOTE"
	.sectionflags	@"SHF_NOTE_NV_TKINFO"
	.tkinfo
        /*0018*/ 	.word	0x00000002
        /*0030*/ 	.string	""
        /*0030*/ 	.string	"ptxas"
        /*0030*/ 	.string	"Cuda compilation tools, release 13.0, V13.0.88"
        /*0030*/ 	.string	"Build cuda_13.0.r13.0/compiler.36424714_0"
        /*0030*/ 	.string	"-arch sm_90a -m 64 "



//--------------------- .note.nv.cuinfo           --------------------------
	.section	.note.nv.cuinfo,"",@"SHT_NOTE"
	.sectionflags	@"SHF_NOTE_NV_CUINFO"
        /*0018*/ 	.short	0x0002
        /*001a*/ 	.short	0x005a
        /*001c*/ 	.short	0x0082
	.zero		2


//--------------------- .nv.info                  --------------------------
	.section	.nv.info,"",@"SHT_CUDA_INFO"
	.align	4


	//----- nvinfo : EIATTR_REGCOUNT
	.align		4
        /*0000*/ 	.byte	0x04, 0x2f
        /*0002*/ 	.short	(.L_15 - .L_14)
	.align		4
.L_14:
        /*0004*/ 	.word	index@(_ZN7cutlass13device_kernelINS_4gemm6kernel13GemmUniversalIN4cute5tupleIJiiiiEEENS1_10collective13CollectiveMmaINS1_34MainloopSm90TmaGmmaWarpSpecializedILi4ENS5_IJNS4_1CILi1EEESB_SB_EEENS1_32KernelTmaWarpSpecializedPingpongEEENS5_IJNSA_ILi64EEENSA_ILi128EEENSA_ILi32EEEEEENS_6half_tENS5_IJlSB_lEEESJ_SK_NS4_8TiledMMAINS4_8MMA_AtomIJNS4_4SM904GMMA26MMA_64x128x16_F32F16F16_SSILNSO_5MajorE0ELSQ_0ELNSO_7ScaleInE1ELSR_1EEEEEENS4_6LayoutISC_NS5_IJNSA_ILi0EEESV_SV_EEEEENS5_IJNS4_10UnderscoreESY_SY_EEEEENS4_13SM90_TMA_LOADENS4_14ComposedLayoutINS4_7SwizzleILi2ELi4ELi3EEENS4_18smem_ptr_flag_bitsILi16EEENSU_INS5_IJNSA_ILi8EEESH_EEENS5_IJSH_SB_EEEEEEEvNS4_8identityES11_S1B_vS1C_EENS_8epilogue10collective6detail29Sm90TmaWarpSpecializedAdapterINS1F_15DefaultEpilogueISJ_SK_SK_NS1E_6thread17LinearCombinationISJ_Li1EffLNS1J_9ScaleType4KindE0ELNS_15FloatRoundStyleE2ESJ_EENS1_15EpilogueDefaultEEEEEvvEEEEvNT_6ParamsE)
        /*0008*/ 	.word	0x000000a8


	//----- nvinfo : EIATTR_FRAME_SIZE
	.align		4
.L_15:
        /*000c*/ 	.byte	0x04, 0x11
        /*000e*/ 	.short	(.L_17 - .L_16)
	.align		4
.L_16:
        /*0010*/ 	.word	index@(_ZN7cutlass13device_kernelINS_4gemm6kernel13GemmUniversalIN4cute5tupleIJiiiiEEENS1_10collective13CollectiveMmaINS1_34MainloopSm90TmaGmmaWarpSpecializedILi4ENS5_IJNS4_1CILi1EEESB_SB_EEENS1_32KernelTmaWarpSpecializedPingpongEEENS5_IJNSA_ILi64EEENSA_ILi128EEENSA_ILi32EEEEEENS_6half_tENS5_IJlSB_lEEESJ_SK_NS4_8TiledMMAINS4_8MMA_AtomIJNS4_4SM904GMMA26MMA_64x128x16_F32F16F16_SSILNSO_5MajorE0ELSQ_0ELNSO_7ScaleInE1ELSR_1EEEEEENS4_6LayoutISC_NS5_IJNSA_ILi0EEESV_SV_EEEEENS5_IJNS4_10UnderscoreESY_SY_EEEEENS4_13SM90_TMA_LOADENS4_14ComposedLayoutINS4_7SwizzleILi2ELi4ELi3EEENS4_18smem_ptr_flag_bitsILi16EEENSU_INS5_IJNSA_ILi8EEESH_EEENS5_IJSH_SB_EEEEEEEvNS4_8identityES11_S1B_vS1C_EENS_8epilogue10collective6detail29Sm90TmaWarpSpecializedAdapterINS1F_15DefaultEpilogueISJ_SK_SK_NS1E_6thread17LinearCombinationISJ_Li1EffLNS1J_9ScaleType4KindE0ELNS_15FloatRoundStyleE2ESJ_EENS1_15EpilogueDefaultEEEEEvvEEEEvNT_6ParamsE)
        /*0014*/ 	.word	0x00000000


	//----- nvinfo : EIATTR_MIN_STACK_SIZE
	.align		4
.L_17:
        /*0018*/ 	.byte	0x04, 0x12
        /*001a*/ 	.short	(.L_19 - .L_18)
	.align		4
.L_18:
        /*001c*/ 	.word	index@(_ZN7cutlass13device_kernelINS_4gemm6kernel13GemmUniversalIN4cute5tupleIJiiiiEEENS1_10collective13CollectiveMmaINS1_34MainloopSm90TmaGmmaWarpSpecializedILi4ENS5_IJNS4_1CILi1EEESB_SB_EEENS1_32KernelTmaWarpSpecializedPingpongEEENS5_IJNSA_ILi64EEENSA_ILi128EEENSA_ILi32EEEEEENS_6half_tENS5_IJlSB_lEEESJ_SK_NS4_8TiledMMAINS4_8MMA_AtomIJNS4_4SM904GMMA26MMA_64x128x16_F32F16F16_SSILNSO_5MajorE0ELSQ_0ELNSO_7ScaleInE1ELSR_1EEEEEENS4_6LayoutISC_NS5_IJNSA_ILi0EEESV_SV_EEEEENS5_IJNS4_10UnderscoreESY_SY_EEEEENS4_13SM90_TMA_LOADENS4_14ComposedLayoutINS4_7SwizzleILi2ELi4ELi3EEENS4_18smem_ptr_flag_bitsILi16EEENSU_INS5_IJNSA_ILi8EEESH_EEENS5_IJSH_SB_EEEEEEEvNS4_8identityES11_S1B_vS1C_EENS_8epilogue10collective6detail29Sm90TmaWarpSpecializedAdapterINS1F_15DefaultEpilogueISJ_SK_SK_NS1E_6thread17LinearCombinationISJ_Li1EffLNS1J_9ScaleType4KindE0ELNS_15FloatRoundStyleE2ESJ_EENS1_15EpilogueDefaultEEEEEvvEEEEvNT_6ParamsE)
        /*0020*/ 	.word	0x00000000
.L_19:


//--------------------- .nv.compat                --------------------------
	.section	.nv.compat,"",@"SHT_CUDA_COMPAT_INFO"
	.align	4
        /*0000*/ 	.byte	0x02, 0x09, 0x01, 0x00, 0x02, 0x02, 0x04, 0x00, 0x02, 0x05, 0x05, 0x00, 0x03, 0x07, 0x01, 0x01
        /*0010*/ 	.byte	0x02, 0x03, 0x01, 0x00, 0x02, 0x06, 0x01, 0x00, 0x04, 0x0b, 0x08, 0x00, 0x00, 0x00, 0x00, 0x00
        /*0020*/ 	.byte	0x00, 0x00, 0x00, 0x00


//--------------------- .nv.info._ZN7cutlass13device_kernelINS_4gemm6kernel13GemmUniversalIN4cute5tupleIJiiiiEEENS1_10collective13CollectiveMmaINS1_34MainloopSm90TmaGmmaWarpSpecializedILi4ENS5_IJNS4_1CILi1EEESB_SB_EEENS1_32KernelTmaWarpSpecializedPingpongEEENS5_IJNSA_ILi64EEENSA_ILi128EEENSA_ILi32EEEEEENS_6half_tENS5_IJlSB_lEEESJ_SK_NS4_8TiledMMAINS4_8MMA_AtomIJNS4_4SM904GMMA26MMA_64x128x16_F32F16F16_SSILNSO_5MajorE0ELSQ_0ELNSO_7ScaleInE1ELSR_1EEEEEENS4_6LayoutISC_NS5_IJNSA_ILi0EEESV_SV_EEEEENS5_IJNS4_10UnderscoreESY_SY_EEEEENS4_13SM90_TMA_LOADENS4_14ComposedLayoutINS4_7SwizzleILi2ELi4ELi3EEENS4_18smem_ptr_flag_bitsILi16EEENSU_INS5_IJNSA_ILi8EEESH_EEENS5_IJSH_SB_EEEEEEEvNS4_8identityES11_S1B_vS1C_EENS_8epilogue10collective6detail29Sm90TmaWarpSpecializedAdapterINS1F_15DefaultEpilogueISJ_SK_SK_NS1E_6thread17LinearCombinationISJ_Li1EffLNS1J_9ScaleType4KindE0ELNS_15FloatRoundStyleE2ESJ_EENS1_15EpilogueDefaultEEEEEvvEEEEvNT_6ParamsE --------------------------
	.section	.nv.info._ZN7cutlass13device_kernelINS_4gemm6kernel13GemmUniversalIN4cute5tupleIJiiiiEEENS1_10collective13CollectiveMmaINS1_34MainloopSm90TmaGmmaWarpSpecializedILi4ENS5_IJNS4_1CILi1EEESB_SB_EEENS1_32KernelTmaWarpSpecializedPingpongEEENS5_IJNSA_ILi64EEENSA_ILi128EEENSA_ILi32EEEEEENS_6half_tENS5_IJlSB_lEEESJ_SK_NS4_8TiledMMAINS4_8MMA_AtomIJNS4_4SM904GMMA26MMA_64x128x16_F32F16F16_SSILNSO_5MajorE0ELSQ_0ELNSO_7ScaleInE1ELSR_1EEEEEENS4_6LayoutISC_NS5_IJNSA_ILi0EEESV_SV_EEEEENS5_IJNS4_10UnderscoreESY_SY_EEEEENS4_13SM90_TMA_LOADENS4_14ComposedLayoutINS4_7SwizzleILi2ELi4ELi3EEENS4_18smem_ptr_flag_bitsILi16EEENSU_INS5_IJNSA_ILi8EEESH_EEENS5_IJSH_SB_EEEEEEEvNS4_8identityES11_S1B_vS1C_EENS_8epilogue10collective6detail29Sm90TmaWarpSpecializedAdapterINS1F_15DefaultEpilogueISJ_SK_SK_NS1E_6thread17LinearCombinationISJ_Li1EffLNS1J_9ScaleType4KindE0ELNS_15FloatRoundStyleE2ESJ_EENS1_15EpilogueDefaultEEEEEvvEEEEvNT_6ParamsE,"",@"SHT_CUDA_INFO"
	.sectionflags	@""
	.align	4


	//----- nvinfo : EIATTR_CUDA_API_VERSION
	.align		4
        /*0000*/ 	.byte	0x04, 0x37
        /*0002*/ 	.short	(.L_21 - .L_20)
.L_20:
        /*0004*/ 	.word	0x00000082


	//----- nvinfo : EIATTR_KPARAM_INFO
	.align		4
.L_21:
        /*0008*/ 	.byte	0x04, 0x17
        /*000a*/ 	.short	(.L_23 - .L_22)
.L_22:
        /*000c*/ 	.word	0x00000000
        /*0010*/ 	.short	0x0000
        /*0012*/ 	.short	0x0070
        /*0014*/ 	.byte	0x00, 0xf0, 0x01, 0x10


	//----- nvinfo : EIATTR_SPARSE_MMA_MASK
	.align		4
.L_23:
        /*0018*/ 	.byte	0x03, 0x50
        /*001a*/ 	.short	0x0000


	//----- nvinfo : EIATTR_MAXREG_COUNT
	.align		4
        /*001c*/ 	.byte	0x03, 0x1b
        /*001e*/ 	.short	0x00a8


	//----- nvinfo : EIATTR_NUM_BARRIERS
	.align		4
        /*0020*/ 	.byte	0x02, 0x4c
        /*0022*/ 	.byte	0x01
	.zero		1


	//----- nvinfo : EIATTR_EXTERNS
	.align		4
        /*0024*/ 	.byte	0x04, 0x0f
        /*0026*/ 	.short	(.L_25 - .L_24)


	//   ....[0]....
	.align		4
.L_24:
        /*0028*/ 	.word	index@(__assertfail)


	//----- nvinfo : EIATTR_MERCURY_ISA_VERSION
	.align		4
.L_25:
        /*002c*/ 	.byte	0x03, 0x5f
        /*002e*/ 	.short	0x0101


	//----- nvinfo : EIATTR_INT_WARP_WIDE_INSTR_OFFSETS
	.align		4
        /*0030*/ 	.byte	0x04, 0x31
        /*0032*/ 	.short	(.L_27 - .L_26)


	//   ....[0]....
.L_26:
        /*0034*/ 	.word	0x00000470


	//   ....[1]....
        /*0038*/ 	.word	0x00000490


	//   ....[2]....
        /*003c*/ 	.word	0x00000510


	//   ....[3]....
        /*0040*/ 	.word	0x00000520


	//   ....[4]....
        /*0044*/ 	.word	0x00000530


	//   ....[5]....
        /*0048*/ 	.word	0x00000550


	//   ....[6]....
        /*004c*/ 	.word	0x000005b0


	//   ....[7]....
        /*0050*/ 	.word	0x000005d0


	//----- nvinfo : EIATTR_COOP_GROUP_MASK_REGIDS
	.align		4
.L_27:
        /*0054*/ 	.byte	0x04, 0x29
        /*0056*/ 	.short	(.L_29 - .L_28)


	//   ....[0]....
.L_28:
        /*0058*/ 	.word	0xffffffff


	//   ....[1]....
        /*005c*/ 	.word	0xffffffff


	//   ....[2]....
        /*0060*/ 	.word	0xffffffff


	//   ....[3]....
        /*0064*/ 	.word	0xffffffff


	//   ....[4]....
        /*0068*/ 	.word	0xffffffff


	//   ....[5]....
        /*006c*/ 	.word	0xffffffff


	//----- nvinfo : EIATTR_COOP_GROUP_INSTR_OFFSETS
	.align		4
.L_29:
        /*0070*/ 	.byte	0x04, 0x28
        /*0072*/ 	.short	(.L_31 - .L_30)


	//   ....[0]....
.L_30:
        /*0074*/ 	.word	0x00000050


	//   ....[1]....
        /*0078*/ 	.word	0x00000080


	//   ....[2]....
        /*007c*/ 	.word	0x00000180


	//   ....[3]....
        /*0080*/ 	.word	0x00000390


	//   ....[4]....
        /*0084*/ 	.word	0x000003d0


	//   ....[5]....
        /*0088*/ 	.word	0x00000410


	//----- nvinfo : EIATTR_REG_RECONFIG
	.align		4
.L_31:
        /*008c*/ 	.byte	0x01, 0x54
	.zero		2


	//----- nvinfo : EIATTR_SYSCALL_OFFSETS
	.align		4
        /*0090*/ 	.byte	0x04, 0x46
        /*0092*/ 	.short	(.L_33 - .L_32)


	//   ....[0]....
.L_32:
        /*0094*/ 	.word	0x00001720


	//----- nvinfo : EIATTR_MBARRIER_INSTR_OFFSETS
	.align		4
.L_33:
        /*0098*/ 	.byte	0x04, 0x39
        /*009a*/ 	.short	(.L_35 - .L_34)


	//   ....[0]....
.L_34:
        /*009c*/ 	.word	0x00000300
        /*00a0*/ 	.word	0x000000ff
        /*00a4*/ 	.word	0x00000000
        /*00a8*/ 	.short	0x0100
        /*00aa*/ 	.byte	0x09
	.zero		1


	//   ....[1]....
        /*00ac*/ 	.word	0x00000310
        /*00b0*/ 	.word	0x000000ff
        /*00b4*/ 	.word	0x00000020
        /*00b8*/ 	.short	0x0100
        /*00ba*/ 	.byte	0x09
	.zero		1


	//   ....[2]....
        /*00bc*/ 	.word	0x00000320
        /*00c0*/ 	.word	0x000000ff
        /*00c4*/ 	.word	0x00000008
        /*00c8*/ 	.short	0x0100
        /*00ca*/ 	.byte	0x09
	.zero		1


	//   ....[3]....
        /*00cc*/ 	.word	0x00000330
        /*00d0*/ 	.word	0x000000ff
        /*00d4*/ 	.word	0x00000028
        /*00d8*/ 	.short	0x0100
        /*00da*/ 	.byte	0x09
	.zero		1


	//   ....[4]....
        /*00dc*/ 	.word	0x00000340
        /*00e0*/ 	.word	0x000000ff
        /*00e4*/ 	.word	0x00000010
        /*00e8*/ 	.short	0x0100
        /*00ea*/ 	.byte	0x09
	.zero		1


	//   ....[5]....
        /*00ec*/ 	.word	0x00000350
        /*00f0*/ 	.word	0x000000ff
        /*00f4*/ 	.word	0x00000030
        /*00f8*/ 	.short	0x0100
        /*00fa*/ 	.byte	0x09
	.zero		1


	//   ....[6]....
        /*00fc*/ 	.word	0x00000360
        /*0100*/ 	.word	0x000000ff
        /*0104*/ 	.word	0x00000018
        /*0108*/ 	.short	0x0100
        /*010a*/ 	.byte	0x09
	.zero		1


	//   ....[7]....
        /*010c*/ 	.word	0x00000370
        /*0110*/ 	.word	0x000000ff
        /*0114*/ 	.word	0x00000038
        /*0118*/ 	.short	0x0100
        /*011a*/ 	.byte	0x09
	.zero		1


	//   ....[8]....
        /*011c*/ 	.word	0x000005f0
        /*0120*/ 	.word	0x000000ff
        /*0124*/ 	.word	0x00000070
        /*0128*/ 	.short	0x0100
        /*012a*/ 	.byte	0x09
	.zero		1


	//   ....[9]....
        /*012c*/ 	.word	0x00000600
        /*0130*/ 	.word	0x000000ff
        /*0134*/ 	.word	0x00000078
        /*0138*/ 	.short	0x0100
        /*013a*/ 	.byte	0x09
	.zero		1


	//   ....[10]....
        /*013c*/ 	.word	0x00000640
        /*0140*/ 	.word	0x000000ff
        /*0144*/ 	.word	0x00000050
        /*0148*/ 	.short	0x0100
        /*014a*/ 	.byte	0x0a
	.zero		1


	//   ....[11]....
        /*014c*/ 	.word	0x00000660
        /*0150*/ 	.word	0x000000ff
        /*0154*/ 	.word	0x00000058
        /*0158*/ 	.short	0x0100
        /*015a*/ 	.byte	0x0a
	.zero		1


	//   ....[12]....
        /*015c*/ 	.word	0x00000670
        /*0160*/ 	.word	0x000000ff
        /*0164*/ 	.word	0x00000060
        /*0168*/ 	.short	0x0100
        /*016a*/ 	.byte	0x0a
	.zero		1


	//   ....[13]....
        /*016c*/ 	.word	0x00000680
        /*0170*/ 	.word	0x000000ff
        /*0174*/ 	.word	0x00000068
        /*0178*/ 	.short	0x0100
        /*017a*/ 	.byte	0x0a
	.zero		1


	//   ....[14]....
        /*017c*/ 	.word	0x00001600
        /*0180*/ 	.word	0x0000005b
        /*0184*/ 	.word	0x00000000
        /*0188*/ 	.short	0x010a
        /*018a*/ 	.byte	0x31
	.zero		1


	//   ....[15]....
        /*018c*/ 	.word	0x000017b0
        /*0190*/ 	.word	0x00000003
        /*0194*/ 	.word	0x00000000
        /*0198*/ 	.short	0x010a
        /*019a*/ 	.byte	0x3f
	.zero		1


	//   ....[16]....
        /*019c*/ 	.word	0x000017f0
        /*01a0*/ 	.word	0x00000003
        /*01a4*/ 	.word	0x00000000
        /*01a8*/ 	.short	0x010a
        /*01aa*/ 	.byte	0x3f
	.zero		1


	//   ....[17]....
        /*01ac*/ 	.word	0x000019f0
        /*01b0*/ 	.word	0x000000ff
        /*01b4*/ 	.word	0x00000000
        /*01b8*/ 	.short	0x010a
        /*01ba*/ 	.byte	0x04
	.zero		1


	//   ....[18]....
        /*01bc*/ 	.word	0x00001a30
        /*01c0*/ 	.word	0x000000ff
        /*01c4*/ 	.word	0x00000000
        /*01c8*/ 	.short	0x010a
        /*01ca*/ 	.byte	0x04
	.zero		1


	//   ....[19]....
        /*01cc*/ 	.word	0x00001ba0
        /*01d0*/ 	.word	0x000000ff
        /*01d4*/ 	.word	0x00000000
        /*01d8*/ 	.short	0x0101
        /*01da*/ 	.byte	0x04
	.zero		1


	//   ....[20]....
        /*01dc*/ 	.word	0x00001c90
        /*01e0*/ 	.word	0x0000005c
        /*01e4*/ 	.word	0x00000000
        /*01e8*/ 	.short	0x0101
        /*01ea*/ 	.byte	0x2c
	.zero		1


	//   ....[21]....
        /*01ec*/ 	.word	0x00001d50
        /*01f0*/ 	.word	0x000000ff
        /*01f4*/ 	.word	0x00000000
        /*01f8*/ 	.short	0x0101
        /*01fa*/ 	.byte	0x04
	.zero		1


	//   ....[22]....
        /*01fc*/ 	.word	0x00001e00
        /*0200*/ 	.word	0x0000005b
        /*0204*/ 	.word	0x00000010
        /*0208*/ 	.short	0x010a
        /*020a*/ 	.byte	0x31
	.zero		1


	//   ....[23]....
        /*020c*/ 	.word	0x000060b0
        /*0210*/ 	.word	0x0000005e
        /*0214*/ 	.word	0x00000000
        /*0218*/ 	.short	0x0101
        /*021a*/ 	.byte	0x2c
	.zero		1


	//   ....[24]....
        /*021c*/ 	.word	0x00006a90
        /*0220*/ 	.word	0x00000007
        /*0224*/ 	.word	0x00000020
        /*0228*/ 	.short	0x010a
        /*022a*/ 	.byte	0x3f
	.zero		1


	//   ....[25]....
        /*022c*/ 	.word	0x00006e30
        /*0230*/ 	.word	0x00000003
        /*0234*/ 	.word	0x00000078
        /*0238*/ 	.short	0x0101
        /*023a*/ 	.byte	0x3f
	.zero		1


	//   ....[26]....
        /*023c*/ 	.word	0x000075a0
        /*0240*/ 	.word	0x00000007
        /*0244*/ 	.word	0x00000000
        /*0248*/ 	.short	0x010a
        /*024a*/ 	.byte	0x3f
	.zero		1


	//   ....[27]....
        /*024c*/ 	.word	0x00007620
        /*0250*/ 	.word	0x00000009
        /*0254*/ 	.word	0x00000000
        /*0258*/ 	.short	0x010a
        /*025a*/ 	.byte	0x3f
	.zero		1


	//   ....[28]....
        /*025c*/ 	.word	0x000076b0
        /*0260*/ 	.word	0x00000006
        /*0264*/ 	.word	0x00000000
        /*0268*/ 	.short	0x010a
        /*026a*/ 	.byte	0x3f
	.zero		1


	//   ....[29]....
        /*026c*/ 	.word	0x00007740
        /*0270*/ 	.word	0x00000003
        /*0274*/ 	.word	0x00000000
        /*0278*/ 	.short	0x010a
        /*027a*/ 	.byte	0x3f
	.zero		1


	//   ....[30]....
        /*027c*/ 	.word	0x000077a0
        /*0280*/ 	.word	0x0000005d
        /*0284*/ 	.word	0x00000000
        /*0288*/ 	.short	0x010a
        /*028a*/ 	.byte	0x3f
	.zero		1


	//   ....[31]....
        /*028c*/ 	.word	0x000077f0
        /*0290*/ 	.word	0x00000003
        /*0294*/ 	.word	0x00000000
        /*0298*/ 	.short	0x010a
        /*029a*/ 	.byte	0x3f
	.zero		1


	//   ....[32]....
        /*029c*/ 	.word	0x00007850
        /*02a0*/ 	.word	0x00000004
        /*02a4*/ 	.word	0x00000000
        /*02a8*/ 	.short	0x010a
        /*02aa*/ 	.byte	0x3f
	.zero		1


	//   ....[33]....
        /*02ac*/ 	.word	0x000078a0
        /*02b0*/ 	.word	0x0000005d
        /*02b4*/ 	.word	0x00000010
        /*02b8*/ 	.short	0x010a
        /*02ba*/ 	.byte	0x3f
	.zero		1


	//   ....[34]....
        /*02bc*/ 	.word	0x00007970
        /*02c0*/ 	.word	0x00000007
        /*02c4*/ 	.word	0x00000020
        /*02c8*/ 	.short	0x010a
        /*02ca*/ 	.byte	0x3f
	.zero		1


	//   ....[35]....
        /*02cc*/ 	.word	0x00007a40
        /*02d0*/ 	.word	0x00000007
        /*02d4*/ 	.word	0x00000000
        /*02d8*/ 	.short	0x010a
        /*02da*/ 	.byte	0x3f
	.zero		1


	//   ....[36]....
        /*02dc*/ 	.word	0x00007a90
        /*02e0*/ 	.word	0x00000009
        /*02e4*/ 	.word	0x00000000
        /*02e8*/ 	.short	0x010a
        /*02ea*/ 	.byte	0x3f
	.zero		1


	//   ....[37]....
        /*02ec*/ 	.word	0x00007ae0
        /*02f0*/ 	.word	0x00000006
        /*02f4*/ 	.word	0x00000000
        /*02f8*/ 	.short	0x010a
        /*02fa*/ 	.byte	0x3f
	.zero		1


	//----- nvinfo : EIATTR_NUM_MBARRIERS
	.align		4
.L_35:
        /*02fc*/ 	.byte	0x03, 0x38
        /*02fe*/ 	.short	0x000e


	//----- nvinfo : EIATTR_EXIT_INSTR_OFFSETS
	.align		4
        /*0300*/ 	.byte	0x04, 0x1c
        /*0302*/ 	.short	(.L_37 - .L_36)


	//   ....[0]....
.L_36:
        /*0304*/ 	.word	0x00001240


	//   ....[1]....
        /*0308*/ 	.word	0x000012a0


	//   ....[2]....
        /*030c*/ 	.word	0x000067c0


	//   ....[3]....
        /*0310*/ 	.word	0x000067f0


	//   ....[4]....
        /*0314*/ 	.word	0x00007790


	//----- nvinfo : EIATTR_MAX_THREADS
	.align		4
.L_37:
        /*0318*/ 	.byte	0x04, 0x05
        /*031a*/ 	.short	(.L_39 - .L_38)
.L_38:
        /*031c*/ 	.word	0x00000180
        /*0320*/ 	.word	0x00000001
        /*0324*/ 	.word	0x00000001


	//----- nvinfo : EIATTR_CRS_STACK_SIZE
	.align		4
.L_39:
        /*0328*/ 	.byte	0x04, 0x1e
        /*032a*/ 	.short	(.L_41 - .L_40)
.L_40:
        /*032c*/ 	.word	0x00000000


	//----- nvinfo : EIATTR_CBANK_PARAM_SIZE
	.align		4
.L_41:
        /*0330*/ 	.byte	0x03, 0x19
        /*0332*/ 	.short	0x0470


	//----- nvinfo : EIATTR_PARAM_CBANK
	.align		4
        /*0334*/ 	.byte	0x04, 0x0a
        /*0336*/ 	.short	(.L_43 - .L_42)
	.align		4
.L_42:
        /*0338*/ 	.word	index@(.nv.constant0._ZN7cutlass13device_kernelINS_4gemm6kernel13GemmUniversalIN4cute5tupleIJiiiiEEENS1_10collective13CollectiveMmaINS1_34MainloopSm90TmaGmmaWarpSpecializedILi4ENS5_IJNS4_1CILi1EEESB_SB_EEENS1_32KernelTmaWarpSpecializedPingpongEEENS5_IJNSA_ILi64EEENSA_ILi128EEENSA_ILi32EEEEEENS_6half_tENS5_IJlSB_lEEESJ_SK_NS4_8TiledMMAINS4_8MMA_AtomIJNS4_4SM904GMMA26MMA_64x128x16_F32F16F16_SSILNSO_5MajorE0ELSQ_0ELNSO_7ScaleInE1ELSR_1EEEEEENS4_6LayoutISC_NS5_IJNSA_ILi0EEESV_SV_EEEEENS5_IJNS4_10UnderscoreESY_SY_EEEEENS4_13SM90_TMA_LOADENS4_14ComposedLayoutINS4_7SwizzleILi2ELi4ELi3EEENS4_18smem_ptr_flag_bitsILi16EEENSU_INS5_IJNSA_ILi8EEESH_EEENS5_IJSH_SB_EEEEEEEvNS4_8identityES11_S1B_vS1C_EENS_8epilogue10collective6detail29Sm90TmaWarpSpecializedAdapterINS1F_15DefaultEpilogueISJ_SK_SK_NS1E_6thread17LinearCombinationISJ_Li1EffLNS1J_9ScaleType4KindE0ELNS_15FloatRoundStyleE2ESJ_EENS1_15EpilogueDefaultEEEEEvvEEEEvNT_6ParamsE)
        /*033c*/ 	.short	0x0210
        /*033e*/ 	.short	0x0470


	//----- nvinfo : EIATTR_SW_WAR
	.align		4
.L_43:
        /*0340*/ 	.byte	0x04, 0x36
        /*0342*/ 	.short	(.L_45 - .L_44)
.L_44:
        /*0344*/ 	.word	0x00000008
.L_45:


//--------------------- .nv.callgraph             --------------------------
	.section	.nv.callgraph,"",@"SHT_CUDA_CALLGRAPH"
	.align	4
	.sectionentsize	8
	.align		4
        /*0000*/ 	.word	0x00000000
	.align		4
        /*0004*/ 	.word	0xffffffff
	.align		4
        /*0008*/ 	.word	index@(_ZN7cutlass13device_kernelINS_4gemm6kernel13GemmUniversalIN4cute5tupleIJiiiiEEENS1_10collective13CollectiveMmaINS1_34MainloopSm90TmaGmmaWarpSpecializedILi4ENS5_IJNS4_1CILi1EEESB_SB_EEENS1_32KernelTmaWarpSpecializedPingpongEEENS5_IJNSA_ILi64EEENSA_ILi128EEENSA_ILi32EEEEEENS_6half_tENS5_IJlSB_lEEESJ_SK_NS4_8TiledMMAINS4_8MMA_AtomIJNS4_4SM904GMMA26MMA_64x128x16_F32F16F16_SSILNSO_5MajorE0ELSQ_0ELNSO_7ScaleInE1ELSR_1EEEEEENS4_6LayoutISC_NS5_IJNSA_ILi0EEESV_SV_EEEEENS5_IJNS4_10UnderscoreESY_SY_EEEEENS4_13SM90_TMA_LOADENS4_14ComposedLayoutINS4_7SwizzleILi2ELi4ELi3EEENS4_18smem_ptr_flag_bitsILi16EEENSU_INS5_IJNSA_ILi8EEESH_EEENS5_IJSH_SB_EEEEEEEvNS4_8identityES11_S1B_vS1C_EENS_8epilogue10collective6detail29Sm90TmaWarpSpecializedAdapterINS1F_15DefaultEpilogueISJ_SK_SK_NS1E_6thread17LinearCombinationISJ_Li1EffLNS1J_9ScaleType4KindE0ELNS_15FloatRoundStyleE2ESJ_EENS1_15EpilogueDefaultEEEEEvvEEEEvNT_6ParamsE)
	.align		4
        /*000c*/ 	.word	index@(__assertfail)
	.align		4
        /*0010*/ 	.word	0x00000000
	.align		4
        /*0014*/ 	.word	0xfffffffe
	.align		4
        /*0018*/ 	.word	0x00000000
	.align		4
        /*001c*/ 	.word	0xfffffffd
	.align		4
        /*0020*/ 	.word	0x00000000
	.align		4
        /*0024*/ 	.word	0xfffffffc


//--------------------- .nv.constant4             --------------------------
	.section	.nv.constant4,"a",@progbits
	.align	8
	.align		8
.nv.constant4:
        /*0000*/ 	.dword	__assertfail
	.align		8
        /*0008*/ 	.dword	__unnamed_1
	.align		8
        /*0010*/ 	.dword	_ZN39_INTERNAL_dce0400e_4_k_cu_d309193e_30614cuda3std3__45__cpo5beginE
	.align		8
        /*0018*/ 	.dword	_ZN39_INTERNAL_dce0400e_4_k_cu_d309193e_30614cuda3std3__45__cpo3endE
	.align		8
        /*0020*/ 	.dword	_ZN39_INTERNAL_dce0400e_4_k_cu_d309193e_30614cuda3std3__45__cpo6cbeginE
	.align		8
        /*0028*/ 	.dword	_ZN39_INTERNAL_dce0400e_4_k_cu_d309193e_30614cuda3std3__45__cpo4cendE
	.align		8
        /*0030*/ 	.dword	_ZN39_INTERNAL_dce0400e_4_k_cu_d309193e_30614cuda3std3__441_GLOBAL__N__dce0400e_4_k_cu_d309193e_30616ignoreE
	.align		8
        /*0038*/ 	.dword	_ZN39_INTERNAL_dce0400e_4_k_cu_d309193e_30614cuda3std3__419piecewise_constructE
	.align		8
        /*0040*/ 	.dword	_ZN39_INTERNAL_dce0400e_4_k_cu_d309193e_30614cuda3std3__48in_placeE
	.align		8
        /*0048*/ 	.dword	_ZN39_INTERNAL_dce0400e_4_k_cu_d309193e_30614cuda3std6ranges3__45__cpo4swapE
	.align		8
        /*0050*/ 	.dword	_ZN39_INTERNAL_dce0400e_4_k_cu_d309193e_30614cuda3std6ranges3__45__cpo9iter_moveE
	.align		8
        /*0058*/ 	.dword	_ZN39_INTERNAL_dce0400e_4_k_cu_d309193e_30614cute7productE
	.align		8
        /*0060*/ 	.dword	_ZN39_INTERNAL_dce0400e_4_k_cu_d309193e_30614cute1_E
	.align		8
        /*0068*/ 	.dword	$str$22
	.align		8
        /*0070*/ 	.dword	$str$23


//--------------------- .text._ZN7cutlass13device_kernelINS_4gemm6kernel13GemmUniversalIN4cute5tupleIJiiiiEEENS1_10collective13CollectiveMmaINS1_34MainloopSm90TmaGmmaWarpSpecializedILi4ENS5_IJNS4_1CILi1EEESB_SB_EEENS1_32KernelTmaWarpSpecializedPingpongEEENS5_IJNSA_ILi64EEENSA_ILi128EEENSA_ILi32EEEEEENS_6half_tENS5_IJlSB_lEEESJ_SK_NS4_8TiledMMAINS4_8MMA_AtomIJNS4_4SM904GMMA26MMA_64x128x16_F32F16F16_SSILNSO_5MajorE0ELSQ_0ELNSO_7ScaleInE1ELSR_1EEEEEENS4_6LayoutISC_NS5_IJNSA_ILi0EEESV_SV_EEEEENS5_IJNS4_10UnderscoreESY_SY_EEEEENS4_13SM90_TMA_LOADENS4_14ComposedLayoutINS4_7SwizzleILi2ELi4ELi3EEENS4_18smem_ptr_flag_bitsILi16EEENSU_INS5_IJNSA_ILi8EEESH_EEENS5_IJSH_SB_EEEEEEEvNS4_8identityES11_S1B_vS1C_EENS_8epilogue10collective6detail29Sm90TmaWarpSpecializedAdapterINS1F_15DefaultEpilogueISJ_SK_SK_NS1E_6thread17LinearCombinationISJ_Li1EffLNS1J_9ScaleType4KindE0ELNS_15FloatRoundStyleE2ESJ_EENS1_15EpilogueDefaultEEEEEvvEEEEvNT_6ParamsE --------------------------
	.section	.text._ZN7cutlass13device_kernelINS_4gemm6kernel13GemmUniversalIN4cute5tupleIJiiiiEEENS1_10collective13CollectiveMmaINS1_34MainloopSm90TmaGmmaWarpSpecializedILi4ENS5_IJNS4_1CILi1EEESB_SB_EEENS1_32KernelTmaWarpSpecializedPingpongEEENS5_IJNSA_ILi64EEENSA_ILi128EEENSA_ILi32EEEEEENS_6half_tENS5_IJlSB_lEEESJ_SK_NS4_8TiledMMAINS4_8MMA_AtomIJNS4_4SM904GMMA26MMA_64x128x16_F32F16F16_SSILNSO_5MajorE0ELSQ_0ELNSO_7ScaleInE1ELSR_1EEEEEENS4_6LayoutISC_NS5_IJNSA_ILi0EEESV_SV_EEEEENS5_IJNS4_10UnderscoreESY_SY_EEEEENS4_13SM90_TMA_LOADENS4_14ComposedLayoutINS4_7SwizzleILi2ELi4ELi3EEENS4_18smem_ptr_flag_bitsILi16EEENSU_INS5_IJNSA_ILi8EEESH_EEENS5_IJSH_SB_EEEEEEEvNS4_8identityES11_S1B_vS1C_EENS_8epilogue10collective6detail29Sm90TmaWarpSpecializedAdapterINS1F_15DefaultEpilogueISJ_SK_SK_NS1E_6thread17LinearCombinationISJ_Li1EffLNS1J_9ScaleType4KindE0ELNS_15FloatRoundStyleE2ESJ_EENS1_15EpilogueDefaultEEEEEvvEEEEvNT_6ParamsE,"ax",@progbits
	.align	128
.text._ZN7cutlass13device_kernelINS_4gemm6kernel13GemmUniversalIN4cute5tupleIJiiiiEEENS1_10collective13CollectiveMmaINS1_34MainloopSm90TmaGmmaWarpSpecializedILi4ENS5_IJNS4_1CILi1EEESB_SB_EEENS1_32KernelTmaWarpSpecializedPingpongEEENS5_IJNSA_ILi64EEENSA_ILi128EEENSA_ILi32EEEEEENS_6half_tENS5_IJlSB_lEEESJ_SK_NS4_8TiledMMAINS4_8MMA_AtomIJNS4_4SM904GMMA26MMA_64x128x16_F32F16F16_SSILNSO_5MajorE0ELSQ_0ELNSO_7ScaleInE1ELSR_1EEEEEENS4_6LayoutISC_NS5_IJNSA_ILi0EEESV_SV_EEEEENS5_IJNS4_10UnderscoreESY_SY_EEEEENS4_13SM90_TMA_LOADENS4_14ComposedLayoutINS4_7SwizzleILi2ELi4ELi3EEENS4_18smem_ptr_flag_bitsILi16EEENSU_INS5_IJNSA_ILi8EEESH_EEENS5_IJSH_SB_EEEEEEEvNS4_8identityES11_S1B_vS1C_EENS_8epilogue10collective6detail29Sm90TmaWarpSpecializedAdapterINS1F_15DefaultEpilogueISJ_SK_SK_NS1E_6thread17LinearCombinationISJ_Li1EffLNS1J_9ScaleType4KindE0ELNS_15FloatRoundStyleE2ESJ_EENS1_15EpilogueDefaultEEEEEvvEEEEvNT_6ParamsE:
        .type           _ZN7cutlass13device_kernelINS_4gemm6kernel13GemmUniversalIN4cute5tupleIJiiiiEEENS1_10collective13CollectiveMmaINS1_34MainloopSm90TmaGmmaWarpSpecializedILi4ENS5_IJNS4_1CILi1EEESB_SB_EEENS1_32KernelTmaWarpSpecializedPingpongEEENS5_IJNSA_ILi64EEENSA_ILi128EEENSA_ILi32EEEEEENS_6half_tENS5_IJlSB_lEEESJ_SK_NS4_8TiledMMAINS4_8MMA_AtomIJNS4_4SM904GMMA26MMA_64x128x16_F32F16F16_SSILNSO_5MajorE0ELSQ_0ELNSO_7ScaleInE1ELSR_1EEEEEENS4_6LayoutISC_NS5_IJNSA_ILi0EEESV_SV_EEEEENS5_IJNS4_10UnderscoreESY_SY_EEEEENS4_13SM90_TMA_LOADENS4_14ComposedLayoutINS4_7SwizzleILi2ELi4ELi3EEENS4_18smem_ptr_flag_bitsILi16EEENSU_INS5_IJNSA_ILi8EEESH_EEENS5_IJSH_SB_EEEEEEEvNS4_8identityES11_S1B_vS1C_EENS_8epilogue10collective6detail29Sm90TmaWarpSpecializedAdapterINS1F_15DefaultEpilogueISJ_SK_SK_NS1E_6thread17LinearCombinationISJ_Li1EffLNS1J_9ScaleType4KindE0ELNS_15FloatRoundStyleE2ESJ_EENS1_15EpilogueDefaultEEEEEvvEEEEvNT_6ParamsE,@function
        .size           _ZN7cutlass13device_kernelINS_4gemm6kernel13GemmUniversalIN4cute5tupleIJiiiiEEENS1_10collective13CollectiveMmaINS1_34MainloopSm90TmaGmmaWarpSpecializedILi4ENS5_IJNS4_1CILi1EEESB_SB_EEENS1_32KernelTmaWarpSpecializedPingpongEEENS5_IJNSA_ILi64EEENSA_ILi128EEENSA_ILi32EEEEEENS_6half_tENS5_IJlSB_lEEESJ_SK_NS4_8TiledMMAINS4_8MMA_AtomIJNS4_4SM904GMMA26MMA_64x128x16_F32F16F16_SSILNSO_5MajorE0ELSQ_0ELNSO_7ScaleInE1ELSR_1EEEEEENS4_6LayoutISC_NS5_IJNSA_ILi0EEESV_SV_EEEEENS5_IJNS4_10UnderscoreESY_SY_EEEEENS4_13SM90_TMA_LOADENS4_14ComposedLayoutINS4_7SwizzleILi2ELi4ELi3EEENS4_18smem_ptr_flag_bitsILi16EEENSU_INS5_IJNSA_ILi8EEESH_EEENS5_IJSH_SB_EEEEEEEvNS4_8identityES11_S1B_vS1C_EENS_8epilogue10collective6detail29Sm90TmaWarpSpecializedAdapterINS1F_15DefaultEpilogueISJ_SK_SK_NS1E_6thread17LinearCombinationISJ_Li1EffLNS1J_9ScaleType4KindE0ELNS_15FloatRoundStyleE2ESJ_EENS1_15EpilogueDefaultEEEEEvvEEEEvNT_6ParamsE,(.L_x_196 - _ZN7cutlass13device_kernelINS_4gemm6kernel13GemmUniversalIN4cute5tupleIJiiiiEEENS1_10collective13CollectiveMmaINS1_34MainloopSm90TmaGmmaWarpSpecializedILi4ENS5_IJNS4_1CILi1EEESB_SB_EEENS1_32KernelTmaWarpSpecializedPingpongEEENS5_IJNSA_ILi64EEENSA_ILi128EEENSA_ILi32EEEEEENS_6half_tENS5_IJlSB_lEEESJ_SK_NS4_8TiledMMAINS4_8MMA_AtomIJNS4_4SM904GMMA26MMA_64x128x16_F32F16F16_SSILNSO_5MajorE0ELSQ_0ELNSO_7ScaleInE1ELSR_1EEEEEENS4_6LayoutISC_NS5_IJNSA_ILi0EEESV_SV_EEEEENS5_IJNS4_10UnderscoreESY_SY_EEEEENS4_13SM90_TMA_LOADENS4_14ComposedLayoutINS4_7SwizzleILi2ELi4ELi3EEENS4_18smem_ptr_flag_bitsILi16EEENSU_INS5_IJNSA_ILi8EEESH_EEENS5_IJSH_SB_EEEEEEEvNS4_8identityES11_S1B_vS1C_EENS_8epilogue10collective6detail29Sm90TmaWarpSpecializedAdapterINS1F_15DefaultEpilogueISJ_SK_SK_NS1E_6thread17LinearCombinationISJ_Li1EffLNS1J_9ScaleType4KindE0ELNS_15FloatRoundStyleE2ESJ_EENS1_15EpilogueDefaultEEEEEvvEEEEvNT_6ParamsE)
        .other          _ZN7cutlass13device_kernelINS_4gemm6kernel13GemmUniversalIN4cute5tupleIJiiiiEEENS1_10collective13CollectiveMmaINS1_34MainloopSm90TmaGmmaWarpSpecializedILi4ENS5_IJNS4_1CILi1EEESB_SB_EEENS1_32KernelTmaWarpSpecializedPingpongEEENS5_IJNSA_ILi64EEENSA_ILi128EEENSA_ILi32EEEEEENS_6half_tENS5_IJlSB_lEEESJ_SK_NS4_8TiledMMAINS4_8MMA_AtomIJNS4_4SM904GMMA26MMA_64x128x16_F32F16F16_SSILNSO_5MajorE0ELSQ_0ELNSO_7ScaleInE1ELSR_1EEEEEENS4_6LayoutISC_NS5_IJNSA_ILi0EEESV_SV_EEEEENS5_IJNS4_10UnderscoreESY_SY_EEEEENS4_13SM90_TMA_LOADENS4_14ComposedLayoutINS4_7SwizzleILi2ELi4ELi3EEENS4_18smem_ptr_flag_bitsILi16EEENSU_INS5_IJNSA_ILi8EEESH_EEENS5_IJSH_SB_EEEEEEEvNS4_8identityES11_S1B_vS1C_EENS_8epilogue10collective6detail29Sm90TmaWarpSpecializedAdapterINS1F_15DefaultEpilogueISJ_SK_SK_NS1E_6thread17LinearCombinationISJ_Li1EffLNS1J_9ScaleType4KindE0ELNS_15FloatRoundStyleE2ESJ_EENS1_15EpilogueDefaultEEEEEvvEEEEvNT_6ParamsE,@"STO_CUDA_ENTRY STV_DEFAULT"
_ZN7cutlass13device_kernelINS_4gemm6kernel13GemmUniversalIN4cute5tupleIJiiiiEEENS1_10collective13CollectiveMmaINS1_34MainloopSm90TmaGmmaWarpSpecializedILi4ENS5_IJNS4_1CILi1EEESB_SB_EEENS1_32KernelTmaWarpSpecializedPingpongEEENS5_IJNSA_ILi64EEENSA_ILi128EEENSA_ILi32EEEEEENS_6half_tENS5_IJlSB_lEEESJ_SK_NS4_8TiledMMAINS4_8MMA_AtomIJNS4_4SM904GMMA26MMA_64x128x16_F32F16F16_SSILNSO_5MajorE0ELSQ_0ELNSO_7ScaleInE1ELSR_1EEEEEENS4_6LayoutISC_NS5_IJNSA_ILi0EEESV_SV_EEEEENS5_IJNS4_10UnderscoreESY_SY_EEEEENS4_13SM90_TMA_LOADENS4_14ComposedLayoutINS4_7SwizzleILi2ELi4ELi3EEENS4_18smem_ptr_flag_bitsILi16EEENSU_INS5_IJNSA_ILi8EEESH_EEENS5_IJSH_SB_EEEEEEEvNS4_8identityES11_S1B_vS1C_EENS_8epilogue10collective6detail29Sm90TmaWarpSpecializedAdapterINS1F_15DefaultEpilogueISJ_SK_SK_NS1E_6thread17LinearCombinationISJ_Li1EffLNS1J_9ScaleType4KindE0ELNS_15FloatRoundStyleE2ESJ_EENS1_15EpilogueDefaultEEEEEvvEEEEvNT_6ParamsE:
[----:B------:R-:W0:Y:S01]  /*0000*/  LDC R1, c[0x0][0x28] ;  /* 0x00000a00ff017b82 */ /* 0x000e220000000800 */
[----:B------:R-:W1:Y:S01]  /*0010*/  S2R R4, SR_TID.X ;  /* 0x0000000000047919 */ /* 0x000e620000002100 */
[----:B------:R-:W-:Y:S01]  /*0020*/  ELECT P0, URZ, PT ;  /* 0x00000000003f782f */ /* 0x000fe20003800000 */
[----:B------:R-:W-:Y:S01]  /*0030*/  BSSY B0, `(.L_x_0) ;  /* 0x0000014000007945 */ /* 0x000fe20003800000 */
[----:B-1----:R-:W-:-:S05]  /*0040*/  SHF.R.U32.HI R0, RZ, 0x5, R4 ;  /* 0x00000005ff007819 */ /* 0x002fca0000011604 */
[----:B------:R-:W1:Y:S02]  /*0050*/  SHFL.IDX PT, R2, R0, RZ, 0x1f ;  /* 0x00001fff00027589 */ /* 0x000e6400000e0000 */
[----:B-1----:R-:W-:Y:S02]  /*0060*/  R2UR UR8, R2 ;  /* 0x00000000020872ca */ /* 0x002fe400000e0000 */
[----:B------:R-:W-:-:S05]  /*0070*/  SHF.R.U32.HI R2, RZ, 0x7, R4 ;  /* 0x00000007ff027819 */ /* 0x000fca0000011604 */
[----:B------:R1:W2:Y:S06]  /*0080*/  SHFL.IDX PT, R3, R2, RZ, 0x1f ;  /* 0x00001fff02037589 */ /* 0x0002ac00000e0000 */
[----:B------:R-:W-:Y:S02]  /*0090*/  USHF.R.S32.HI UR4, URZ, 0x1f, UR8 ;  /* 0x0000001f3f047899 */ /* 0x000fe40008011408 */
[----:B------:R-:W-:Y:S02]  /*00a0*/  ISETP.NE.OR P0, PT, RZ, UR8, !P0 ;  /* 0x00000008ff007c0c */ /* 0x000fe4000c705670 */
[----:B------:R-:W-:-:S04]  /*00b0*/  ULEA.HI UR4, UR4, UR8, URZ, 0x2 ;  /* 0x0000000804047291 */ /* 0x000fc8000f8f103f */
[----:B------:R-:W-:-:S04]  /*00c0*/  ULOP3.LUT UR4, UR4, 0xfffffffc, URZ, 0xc0, !UPT ;  /* 0xfffffffc04047892 */ /* 0x000fc8000f8ec03f */
[----:B------:R-:W-:-:S03]  /*00d0*/  UIADD3 UR8, UR8, -UR4, URZ ;  /* 0x8000000408087290 */ /* 0x000fc6000fffe03f */
[----:B01----:R-:W-:Y:S09]  /*00e0*/  @P0 BRA `(.L_x_1) ;  /* 0x0000000000200947 */ /* 0x003ff20003800000 */
[----:B------:R-:W-:Y:S02]  /*00f0*/  ULDC.64 UR4, c[0x0][0x198] ;  /* 0x0000660000047ab9 */ /* 0x000fe40000000a00 */
[----:B------:R-:W-:Y:S02]  /*0100*/  UIADD3 UR6, UP0, UR4, 0xf0, URZ ;  /* 0x000000f004067890 */ /* 0x000fe4000ff1e03f */
[----:B------:R-:W-:Y:S02]  /*0110*/  UIADD3 UR4, UP1, UR4, 0x1f0, URZ ;  /* 0x000001f004047890 */ /* 0x000fe4000ff3e03f */
[----:B------:R-:W-:Y:S02]  /*0120*/  UIADD3.X UR7, URZ, UR5, URZ, UP0, !UPT ;  /* 0x000000053f077290 */ /* 0x000fe400087fe43f */
[----:B------:R-:W-:-:S07]  /*0130*/  UIADD3.X UR5, URZ, UR5, URZ, UP1, !UPT ;  /* 0x000000053f057290 */ /* 0x000fce0008ffe43f */
[----:B------:R0:W-:Y:S02]  /*0140*/  UTMACCTL.PF [UR6] ;  /* 0x00000000060079b9 */ /* 0x0001e40008040000 */
[----:B------:R0:W-:Y:S02]  /*0150*/  UTMACCTL.PF [UR4] ;  /* 0x00000000040079b9 */ /* 0x0001e40008040000 */
[----:B0-----:R-:W-:Y:S01]  /*0160*/  NOP ;  /* 0x0000000000007918 */ /* 0x001fe20000000000 */
.L_x_1:
[----:B------:R-:W-:Y:S05]  /*0170*/  BSYNC B0 ;  /* 0x0000000000007941 */ /* 0x000fea0003800000 */
.L_x_0:
[----:B------:R-:W0:Y:S01]  /*0180*/  SHFL.IDX PT, R5, R0, RZ, 0x1f ;  /* 0x00001fff00057589 */ /* 0x000e2200000e0000 */
[----:B--2---:R-:W-:Y:S01]  /*0190*/  R2UR UR15, R3 ;  /* 0x00000000030f72ca */ /* 0x004fe200000e0000 */
[----:B------:R-:W-:-:S04]  /*01a0*/  UISETP.NE.AND UP0, UPT, UR8, 0x3, UPT ;  /* 0x000000030800788c */ /* 0x000fc8000bf05270 */
[----:B------:R-:W-:-:S08]  /*01b0*/  UISETP.EQ.OR UP0, UPT, UR8, URZ, !UP0 ;  /* 0x0000003f0800728c */ /* 0x000fd0000c702670 */
[----:B------:R-:W-:Y:S02]  /*01c0*/  UIADD3 UR18, UR15, -0x1, URZ ;  /* 0xffffffff0f127890 */ /* 0x000fe4000fffe03f */
[----:B------:R-:W-:Y:S02]  /*01d0*/  UISETP.EQ.AND UP0, UPT, UR15, URZ, UP0 ;  /* 0x0000003f0f00728c */ /* 0x000fe40008702270 */
[----:B------:R-:W-:Y:S02]  /*01e0*/  UISETP.GE.U32.AND UP1, UPT, UR18, 0x2, UPT ;  /* 0x000000021200788c */ /* 0x000fe4000bf26070 */
[----:B------:R-:W-:Y:S01]  /*01f0*/  USEL UR36, URZ, 0x1, !UP0 ;  /* 0x000000013f247887 */ /* 0x000fe2000c000000 */
[----:B0-----:R-:W-:-:S03]  /*0200*/  ISETP.NE.AND P0, PT, R5, RZ, PT ;  /* 0x000000ff0500720c */ /* 0x001fc60003f05270 */
[----:B------:R-:W-:-:S10]  /*0210*/  USEL UR36, UR36, 0x2, UP1 ;  /* 0x0000000224247887 */ /* 0x000fd40008800000 */
[----:B------:R-:W-:Y:S05]  /*0220*/  @P0 BRA `(.L_x_2) ;  /* 0x0000000000580947 */ /* 0x000fea0003800000 */
[----:B------:R-:W0:Y:S01]  /*0230*/  S2UR UR9, SR_CgaCtaId ;  /* 0x00000000000979c3 */ /* 0x000e220000008800 */
[----:B------:R-:W-:Y:S01]  /*0240*/  UMOV UR4, 0x400 ;  /* 0x0000040000047882 */ /* 0x000fe20000000000 */
[----:B------:R-:W-:Y:S01]  /*0250*/  UMOV UR5, 0x1 ;  /* 0x0000000100057882 */ /* 0x000fe20000000000 */
[----:B------:R-:W-:Y:S01]  /*0260*/  UMOV UR6, 0x80 ;  /* 0x0000008000067882 */ /* 0x000fe20000000000 */
[----:B------:R-:W-:Y:S01]  /*0270*/  ELECT P0, URZ, PT ;  /* 0x00000000003f782f */ /* 0x000fe20003800000 */
[----:B------:R-:W-:-:S04]  /*0280*/  UIADD3 UR6, -UR6, 0x100000, URZ ;  /* 0x0010000006067890 */ /* 0x000fc8000fffe13f */
[----:B------:R-:W-:Y:S02]  /*0290*/  USHF.L.U32 UR7, UR6, 0xb, URZ ;  /* 0x0000000b06077899 */ /* 0x000fe4000800063f */
[----:B------:R-:W-:Y:S02]  /*02a0*/  USHF.L.U32 UR6, UR6, 0x1, URZ ;  /* 0x0000000106067899 */ /* 0x000fe4000800063f */
[----:B0-----:R-:W-:Y:S02]  /*02b0*/  ULEA UR9, UR9, UR4, 0x18 ;  /* 0x0000000409097291 */ /* 0x001fe4000f8ec03f */
[----:B------:R-:W-:-:S04]  /*02c0*/  UIADD3 UR4, -UR5, 0x100000, URZ ;  /* 0x0010000005047890 */ /* 0x000fc8000fffe13f */
[----:B------:R-:W-:Y:S02]  /*02d0*/  USHF.L.U32 UR5, UR4, 0xb, URZ ;  /* 0x0000000b04057899 */ /* 0x000fe4000800063f */
[----:B------:R-:W-:Y:S01]  /*02e0*/  USHF.L.U32 UR4, UR4, 0x1, URZ ;  /* 0x0000000104047899 */ /* 0x000fe2000800063f */
[----:B------:R-:W0:Y:S11]  /*02f0*/  FENCE.VIEW.ASYNC.S ;  /* 0x00000000000073c6 */ /* 0x000e360000000000 */
[----:B0-----:R0:W1:Y:S01]  /*0300*/  SYNCS.EXCH.64 URZ, [UR9], UR4 ;  /* 0x00000004093f75b2 */ /* 0x0010620008000100 */
[----:B------:R0:W2:Y:S01]  /*0310*/  SYNCS.EXCH.64 URZ, [UR9+0x20], UR6 ;  /* 0x00002006093f75b2 */ /* 0x0000a20008000100 */
[----:B------:R0:W3:Y:S01]  /*0320*/  SYNCS.EXCH.64 URZ, [UR9+0x8], UR4 ;  /* 0x00000804093f75b2 */ /* 0x0000e20008000100 */
[----:B------:R0:W4:Y:S01]  /*0330*/  SYNCS.EXCH.64 URZ, [UR9+0x28], UR6 ;  /* 0x00002806093f75b2 */ /* 0x0001220008000100 */
[----:B------:R0:W0:Y:S01]  /*0340*/  SYNCS.EXCH.64 URZ, [UR9+0x10], UR4 ;  /* 0x00001004093f75b2 */ /* 0x0000220008000100 */
[----:B------:R0:W0:Y:S01]  /*0350*/  SYNCS.EXCH.64 URZ, [UR9+0x30], UR6 ;  /* 0x00003006093f75b2 */ /* 0x0000220008000100 */
[----:B------:R0:W0:Y:S01]  /*0360*/  SYNCS.EXCH.64 URZ, [UR9+0x18], UR4 ;  /* 0x00001804093f75b2 */ /* 0x0000220008000100 */
[----:B------:R0:W0:Y:S01]  /*0370*/  SYNCS.EXCH.64 URZ, [UR9+0x38], UR6 ;  /* 0x00003806093f75b2 */ /* 0x0000220008000100 */
[----:B------:R-:W-:Y:S01]  /*0380*/  NOP ;  /* 0x0000000000007918 */ /* 0x000fe20000000000 */
.L_x_2:
[----:B------:R-:W5:Y:S01]  /*0390*/  SHFL.IDX PT, R5, R0, RZ, 0x1f ;  /* 0x00001fff00057589 */ /* 0x000f6200000e0000 */
[----:B------:R-:W-:Y:S01]  /*03a0*/  ELECT P0, URZ, PT ;  /* 0x00000000003f782f */ /* 0x000fe20003800000 */
[----:B------:R-:W-:Y:S01]  /*03b0*/  NOP ;  /* 0x0000000000007918 */ /* 0x000fe20000000000 */
[----:B------:R-:W-:Y:S01]  /*03c0*/  ELECT P1, URZ, PT ;  /* 0x00000000003f782f */ /* 0x000fe20003820000 */
[----:B------:R-:W1:Y:S01]  /*03d0*/  SHFL.IDX PT, R3, R0, RZ, 0x1f ;  /* 0x00001fff00037589 */ /* 0x000e6200000e0000 */
[----:B0-----:R-:W-:Y:S01]  /*03e0*/  UMOV UR4, 0x20 ;  /* 0x0000002000047882 */ /* 0x001fe20000000000 */
[----:B------:R-:W-:Y:S01]  /*03f0*/  UMOV UR12, 0x80 ;  /* 0x00000080000c7882 */ /* 0x000fe20000000000 */
[----:B------:R-:W-:Y:S01]  /*0400*/  NOP ;  /* 0x0000000000007918 */ /* 0x000fe20000000000 */
[----:B------:R0:W0:Y:S01]  /*0410*/  SHFL.IDX PT, R0, R2, RZ, 0x1f ;  /* 0x00001fff02007589 */ /* 0x00002200000e0000 */
[----:B------:R-:W-:Y:S01]  /*0420*/  ULDC.64 UR52, c[0x0][0x208] ;  /* 0x0000820000347ab9 */ /* 0x000fe20000000a00 */
[----:B-----5:R-:W-:-:S02]  /*0430*/  ISETP.NE.OR P0, PT, R5, RZ, !P0 ;  /* 0x000000ff0500720c */ /* 0x020fc40004705670 */
[----:B-1----:R-:W-:Y:S02]  /*0440*/  ISETP.NE.OR P1, PT, R3, RZ, !P1 ;  /* 0x000000ff0300720c */ /* 0x002fe40004f25670 */
[----:B------:R-:W-:-:S04]  /*0450*/  SHF.R.S32.HI R3, RZ, 0x1f, R4 ;  /* 0x0000001fff037819 */ /* 0x000fc80000011404 */
[----:B------:R-:W-:-:S05]  /*0460*/  LEA.HI R3, R3, R4, RZ, 0x7 ;  /* 0x0000000403037211 */ /* 0x000fca00078f38ff */
[----:B------:R-:W-:Y:S01]  /*0470*/  VOTEU.ALL UP0, P0 ;  /* 0x00000000003f7886 */ /* 0x000fe20000000000 */
[----:B------:R-:W-:Y:S01]  /*0480*/  LOP3.LUT R3, R3, 0xffffff80, RZ, 0xc0, !PT ;  /* 0xffffff8003037812 */ /* 0x000fe200078ec0ff */
[----:B------:R-:W-:-:S03]  /*0490*/  VOTEU.ALL UP1, P1 ;  /* 0x00000000003f7886 */ /* 0x000fc60000820000 */
[----:B------:R-:W1:Y:S01]  /*04a0*/  @!UP0 S2UR UR7, SR_CgaCtaId ;  /* 0x00000000000789c3 */ /* 0x000e620000008800 */
[----:B------:R-:W-:Y:S01]  /*04b0*/  @!UP0 UMOV UR6, 0x400 ;  /* 0x0000040000068882 */ /* 0x000fe20000000000 */
[----:B------:R-:W-:-:S04]  /*04c0*/  @!UP0 UIADD3 UR4, -UR4, 0x100000, URZ ;  /* 0x0010000004048890 */ /* 0x000fc8000fffe13f */
[----:B------:R-:W-:Y:S02]  /*04d0*/  @!UP0 USHF.L.U32 UR5, UR4, 0xb, URZ ;  /* 0x0000000b04058899 */ /* 0x000fe4000800063f */
[----:B------:R-:W-:Y:S01]  /*04e0*/  @!UP0 USHF.L.U32 UR4, UR4, 0x1, URZ ;  /* 0x0000000104048899 */ /* 0x000fe2000800063f */
[----:B------:R-:W-:Y:S01]  /*04f0*/  IMAD.IADD R3, R4, 0x1, -R3 ;  /* 0x0000000104037824 */ /* 0x000fe200078e0a03 */
[----:B------:R-:W-:Y:S01]  /*0500*/  @!UP1 UMOV UR10, 0x400 ;  /* 0x00000400000a9882 */ /* 0x000fe20000000000 */
[----:B------:R-:W-:Y:S01]  /*0510*/  VOTEU.ALL UP2, P1 ;  /* 0x00000000003f7886 */ /* 0x000fe20000840000 */
[----:B------:R-:W-:Y:S01]  /*0520*/  VOTEU.ALL UP3, P1 ;  /* 0x00000000003f7886 */ /* 0x000fe20000860000 */
[----:B------:R-:W-:Y:S01]  /*0530*/  VOTEU.ALL UP4, P1 ;  /* 0x00000000003f7886 */ /* 0x000fe20000880000 */
[----:B------:R-:W5:Y:S01]  /*0540*/  @!UP1 S2UR UR11, SR_CgaCtaId ;  /* 0x00000000000b99c3 */ /* 0x000f620000008800 */
[----:B------:R-:W-:Y:S01]  /*0550*/  VOTEU.ALL UP5, P1 ;  /* 0x00000000003f7886 */ /* 0x000fe200008a0000 */
[----:B------:R-:W-:Y:S01]  /*0560*/  ISETP.NE.AND P1, PT, RZ, UR15, PT ;  /* 0x0000000fff007c0c */ /* 0x000fe2000bf25270 */
[----:B-1----:R-:W-:-:S02]  /*0570*/  @!UP0 ULEA UR9, UR7, UR6, 0x18 ;  /* 0x0000000607098291 */ /* 0x002fc4000f8ec03f */
[----:B------:R-:W-:-:S04]  /*0580*/  @!UP1 UIADD3 UR6, -UR12, 0x100000, URZ ;  /* 0x001000000c069890 */ /* 0x000fc8000fffe13f */
[----:B------:R-:W-:Y:S02]  /*0590*/  @!UP1 USHF.L.U32 UR7, UR6, 0xb, URZ ;  /* 0x0000000b06079899 */ /* 0x000fe4000800063f */
[----:B------:R-:W-:Y:S01]  /*05a0*/  @!UP1 USHF.L.U32 UR6, UR6, 0x1, URZ ;  /* 0x0000000106069899 */ /* 0x000fe2000800063f */
[----:B------:R-:W-:Y:S01]  /*05b0*/  VOTEU.ALL UP0, P0 ;  /* 0x00000000003f7886 */ /* 0x000fe20000000000 */
[----:B-----5:R-:W-:Y:S01]  /*05c0*/  @!UP1 ULEA UR10, UR11, UR10, 0x18 ;  /* 0x0000000a0b0a9291 */ /* 0x020fe2000f8ec03f */
[----:B------:R-:W-:Y:S01]  /*05d0*/  VOTEU.ALL UP1, P0 ;  /* 0x00000000003f7886 */ /* 0x000fe20000020000 */
[----:B------:R-:W1:Y:S02]  /*05e0*/  FENCE.VIEW.ASYNC.S ;  /* 0x00000000000073c6 */ /* 0x000e640000000000 */
[----:B-1----:R-:W2:Y:S02]  /*05f0*/  @!UP0 SYNCS.EXCH.64 URZ, [UR9+0x70], UR4 ;  /* 0x00007004093f85b2 */ /* 0x002ea40008000100 */
[----:B------:R1:W2:Y:S01]  /*0600*/  @!UP1 SYNCS.EXCH.64 URZ, [UR9+0x78], UR4 ;  /* 0x00007804093f95b2 */ /* 0x0002a20008000100 */
[----:B------:R-:W-:Y:S01]  /*0610*/  NOP ;  /* 0x0000000000007918 */ /* 0x000fe20000000000 */
[----:B-1----:R-:W-:-:S02]  /*0620*/  ULDC.64 UR4, c[0x0][0x598] ;  /* 0x0001660000047ab9 */ /* 0x002fc40000000a00 */
[----:B------:R-:W-:Y:S02]  /*0630*/  ISETP.NE.U32.AND P0, PT, RZ, UR4, PT ;  /* 0x00000004ff007c0c */ /* 0x000fe4000bf05070 */
[----:B------:R1:W2:Y:S02]  /*0640*/  @!UP2 SYNCS.EXCH.64 URZ, [UR10+0x50], UR6 ;  /* 0x000050060a3fa5b2 */ /* 0x0002a40008000100 */
[----:B------:R-:W-:Y:S01]  /*0650*/  ISETP.NE.AND.EX P0, PT, RZ, UR5, PT, P0 ;  /* 0x00000005ff007c0c */ /* 0x000fe2000bf05300 */
[----:B------:R1:W2:Y:S01]  /*0660*/  @!UP3 SYNCS.EXCH.64 URZ, [UR10+0x58], UR6 ;  /* 0x000058060a3fb5b2 */ /* 0x0002a20008000100 */
[----:B------:R1:W2:Y:S01]  /*0670*/  @!UP4 SYNCS.EXCH.64 URZ, [UR10+0x60], UR6 ;  /* 0x000060060a3fc5b2 */ /* 0x0002a20008000100 */
[----:B------:R1:W2:Y:S01]  /*0680*/  @!UP5 SYNCS.EXCH.64 URZ, [UR10+0x68], UR6 ;  /* 0x000068060a3fd5b2 */ /* 0x0002a20008000100 */
[----:B------:R-:W-:Y:S01]  /*0690*/  NOP ;  /* 0x0000000000007918 */ /* 0x000fe20000000000 */
[----:B--234-:R-:W-:Y:S08]  /*06a0*/  BAR.SYNC.DEFER_BLOCKING 0x0 ;  /* 0x0000000000007b1d */ /* 0x01cff00000010000 */
[----:B01----:R-:W-:Y:S05]  /*06b0*/  @!P0 BRA `(.L_x_3) ;  /* 0x00000000001c8947 */ /* 0x003fea0003800000 */
[----:B------:R-:W0:Y:S02]  /*06c0*/  LDC.64 R6, c[0x0][0x598] ;  /* 0x00016600ff067b82 */ /* 0x000e240000000a00 */
[----:B0-----:R-:W2:Y:S02]  /*06d0*/  LDG.E.64 R6, desc[UR52][R6.64] ;  /* 0x0000003406067981 */ /* 0x001ea4000c1e1b00 */
[----:B--2---:R-:W-:-:S04]  /*06e0*/  ISETP.NE.U32.AND P0, PT, R6, RZ, PT ;  /* 0x000000ff0600720c */ /* 0x004fc80003f05070 */
[----:B------:R-:W-:-:S13]  /*06f0*/  ISETP.NE.AND.EX P0, PT, R7, RZ, PT, P0 ;  /* 0x000000ff0700720c */ /* 0x000fda0003f05300 */
[----:B------:R-:W-:Y:S05]  /*0700*/  @!P0 BRA `(.L_x_3) ;  /* 0x0000000000088947 */ /* 0x000fea0003800000 */
[----:B------:R1:W5:Y:S01]  /*0710*/  LD.E R22, desc[UR52][R6.64] ;  /* 0x0000003406167980 */ /* 0x000362000c101900 */
[----:B------:R-:W-:Y:S05]  /*0720*/  BRA `(.L_x_4) ;  /* 0x0000000000247947 */ /* 0x000fea0003800000 */
.L_x_3:
[----:B------:R-:W-:Y:S02]  /*0730*/  ULDC.64 UR4, c[0x0][0x588] ;  /* 0x0001620000047ab9 */ /* 0x000fe40000000a00 */
[----:B------:R-:W-:-:S04]  /*0740*/  ISETP.NE.U32.AND P0, PT, RZ, UR4, PT ;  /* 0x00000004ff007c0c */ /* 0x000fc8000bf05070 */
[----:B------:R-:W-:-:S13]  /*0750*/  ISETP.NE.AND.EX P0, PT, RZ, UR5, PT, P0 ;  /* 0x00000005ff007c0c */ /* 0x000fda000bf05300 */
[----:B------:R-:W-:Y:S05]  /*0760*/  @!P0 BRA `(.L_x_5) ;  /* 0x00000000000c8947 */ /* 0x000fea0003800000 */
[----:B------:R-:W0:Y:S02]  /*0770*/  LDC.64 R22, c[0x0][0x588] ;  /* 0x00016200ff167b82 */ /* 0x000e240000000a00 */
[----:B0-----:R0:W5:Y:S01]  /*0780*/  LDG.E R22, desc[UR52][R22.64] ;  /* 0x0000003416167981 */ /* 0x001162000c1e1900 */
[----:B------:R-:W-:Y:S05]  /*0790*/  BRA `(.L_x_4) ;  /* 0x0000000000087947 */ /* 0x000fea0003800000 */
.L_x_5:
[----:B------:R-:W-:Y:S02]  /*07a0*/  ULDC UR4, c[0x0][0x580] ;  /* 0x0001600000047ab9 */ /* 0x000fe40000000800 */
[----:B------:R-:W-:-:S07]  /*07b0*/  IMAD.U32 R22, RZ, RZ, UR4 ;  /* 0x00000004ff167e24 */ /* 0x000fce000f8e00ff */
.L_x_4:
[----:B------:R-:W-:Y:S02]  /*07c0*/  ULDC.64 UR4, c[0x0][0x5a0] ;  /* 0x0001680000047ab9 */ /* 0x000fe40000000a00 */
[----:B------:R-:W-:-:S04]  /*07d0*/  ISETP.NE.U32.AND P0, PT, RZ, UR4, PT ;  /* 0x00000004ff007c0c */ /* 0x000fc8000bf05070 */
[----:B------:R-:W-:-:S13]  /*07e0*/  ISETP.NE.AND.EX P0, PT, RZ, UR5, PT, P0 ;  /* 0x00000005ff007c0c */ /* 0x000fda000bf05300 */
[----:B------:R-:W-:Y:S05]  /*07f0*/  @!P0 BRA `(.L_x_6) ;  /* 0x00000000001c8947 */ /* 0x000fea0003800000 */
[----:B-1----:R-:W1:Y:S02]  /*0800*/  LDC.64 R6, c[0x0][0x5a0] ;  /* 0x00016800ff067b82 */ /* 0x002e640000000a00 */
[----:B-1----:R-:W2:Y:S02]  /*0810*/  LDG.E.64 R6, desc[UR52][R6.64] ;  /* 0x0000003406067981 */ /* 0x002ea4000c1e1b00 */
[----:B--2---:R-:W-:-:S04]  /*0820*/  ISETP.NE.U32.AND P0, PT, R6, RZ, PT ;  /* 0x000000ff0600720c */ /* 0x004fc80003f05070 */
[----:B------:R-:W-:-:S13]  /*0830*/  ISETP.NE.AND.EX P0, PT, R7, RZ, PT, P0 ;  /* 0x000000ff0700720c */ /* 0x000fda0003f05300 */
[----:B------:R-:W-:Y:S05]  /*0840*/  @!P0 BRA `(.L_x_6) ;  /* 0x0000000000088947 */ /* 0x000fea0003800000 */
[----:B0-----:R2:W5:Y:S01]  /*0850*/  LD.E R23, desc[UR52][R6.64] ;  /* 0x0000003406177980 */ /* 0x001562000c101900 */
[----:B------:R-:W-:Y:S05]  /*0860*/  BRA `(.L_x_7) ;  /* 0x0000000000247947 */ /* 0x000fea0003800000 */
.L_x_6:
[----:B------:R-:W-:Y:S02]  /*0870*/  ULDC.64 UR4, c[0x0][0x590] ;  /* 0x0001640000047ab9 */ /* 0x000fe40000000a00 */
[----:B------:R-:W-:-:S04]  /*0880*/  ISETP.NE.U32.AND P0, PT, RZ, UR4, PT ;  /* 0x00000004ff007c0c */ /* 0x000fc8000bf05070 */
[----:B------:R-:W-:-:S13]  /*0890*/  ISETP.NE.AND.EX P0, PT, RZ, UR5, PT, P0 ;  /* 0x00000005ff007c0c */ /* 0x000fda000bf05300 */
[----:B------:R-:W-:Y:S05]  /*08a0*/  @!P0 BRA `(.L_x_8) ;  /* 0x00000000000c8947 */ /* 0x000fea0003800000 */
[----:B-1----:R-:W0:Y:S02]  /*08b0*/  LDC.64 R6, c[0x0][0x590] ;  /* 0x00016400ff067b82 */ /* 0x002e240000000a00 */
[----:B0-----:R0:W5:Y:S01]  /*08c0*/  LDG.E R23, desc[UR52][R6.64] ;  /* 0x0000003406177981 */ /* 0x001162000c1e1900 */
[----:B------:R-:W-:Y:S05]  /*08d0*/  BRA `(.L_x_7) ;  /* 0x0000000000087947 */ /* 0x000fea0003800000 */
.L_x_8:
[----:B------:R-:W-:Y:S02]  /*08e0*/  ULDC UR4, c[0x0][0x584] ;  /* 0x0001610000047ab9 */ /* 0x000fe40000000800 */
[----:B0-----:R-:W-:-:S07]  /*08f0*/  IMAD.U32 R23, RZ, RZ, UR4 ;  /* 0x00000004ff177e24 */ /* 0x001fce000f8e00ff */
.L_x_7:
[----:B------:R-:W3:Y:S01]  /*0900*/  S2UR UR10, SR_CTAID.Y ;  /* 0x00000000000a79c3 */ /* 0x000ee20000002600 */
[----:B------:R-:W-:Y:S01]  /*0910*/  ULDC UR5, c[0x0][0x65c] ;  /* 0x0001970000057ab9 */ /* 0x000fe20000000800 */
[----:B------:R-:W-:Y:S01]  /*0920*/  UISETP.NE.AND UP0, UPT, UR15, 0x2, UPT ;  /* 0x000000020f00788c */ /* 0x000fe2000bf05270 */
[----:B------:R-:W-:Y:S01]  /*0930*/  PRMT R5, RZ, 0x7610, R5 ;  /* 0x00007610ff057816 */ /* 0x000fe20000000005 */
[----:B------:R-:W-:Y:S01]  /*0940*/  UISETP.NE.AND UP2, UPT, UR5, 0x1, UPT ;  /* 0x000000010500788c */ /* 0x000fe2000bf45270 */
[----:B------:R-:W-:Y:S02]  /*0950*/  IMAD.MOV.U32 R18, RZ, RZ, -0x1 ;  /* 0xffffffffff127424 */ /* 0x000fe400078e00ff */
[----:B------:R-:W-:Y:S01]  /*0960*/  IMAD.MOV.U32 R19, RZ, RZ, -0x1 ;  /* 0xffffffffff137424 */ /* 0x000fe200078e00ff */
[----:B------:R-:W4:Y:S01]  /*0970*/  S2UR UR4, SR_CTAID.X ;  /* 0x00000000000479c3 */ /* 0x000f220000002500 */
[----:B------:R-:W-:-:S06]  /*0980*/  UP2UR UR38, UPR, URZ, 0x4 ;  /* 0x000000043f267883 */ /* 0x000fcc0008000000 */
[----:B------:R-:W-:Y:S01]  /*0990*/  @UP2 ULDC UR12, c[0x0][0x10] ;  /* 0x00000400000c2ab9 */ /* 0x000fe20000000800 */
[----:B------:R-:W-:Y:S01]  /*09a0*/  @UP2 UMOV UR7, URZ ;  /* 0x0000003f00072c82 */ /* 0x000fe20008000000 */
[----:B------:R-:W-:Y:S01]  /*09b0*/  @UP2 UMOV UR5, URZ ;  /* 0x0000003f00052c82 */ /* 0x000fe20008000000 */
[----:B012---:R-:W0:Y:S01]  /*09c0*/  LDC.64 R6, c[0x0][0x650] ;  /* 0x00019400ff067b82 */ /* 0x007e220000000a00 */
[----:B---3--:R-:W-:Y:S02]  /*09d0*/  @UP2 UMOV UR9, UR10 ;  /* 0x0000000a00092c82 */ /* 0x008fe40008000000 */
[----:B------:R-:W-:Y:S01]  /*09e0*/  @UP2 UMOV UR6, UR9 ;  /* 0x0000000900062c82 */ /* 0x000fe20008000000 */
[----:B------:R-:W-:Y:S01]  /*09f0*/  @!UP2 UMOV UR9, UR10 ;  /* 0x0000000a0009ac82 */ /* 0x000fe20008000000 */
[----:B----4-:R-:W-:-:S03]  /*0a00*/  @UP2 UIMAD.WIDE.U32 UR12, UR4, UR12, UR6 ;  /* 0x0000000c040c22a5 */ /* 0x010fc6000f8e0006 */
[----:B------:R-:W-:Y:S01]  /*0a10*/  @!UP2 ULDC UR6, c[0x0][0xc] ;  /* 0x000003000006aab9 */ /* 0x000fe20000000800 */
[----:B------:R-:W-:Y:S01]  /*0a20*/  @UP2 UIADD3 UR14, UR13, UR5, URZ ;  /* 0x000000050d0e2290 */ /* 0x000fe2000fffe03f */
[----:B------:R-:W-:Y:S02]  /*0a30*/  ULDC UR10, c[0x0][0xc] ;  /* 0x00000300000a7ab9 */ /* 0x000fe40000000800 */
[----:B------:R-:W-:Y:S01]  /*0a40*/  UMOV UR5, URZ ;  /* 0x0000003f00057c82 */ /* 0x000fe20008000000 */
[----:B------:R-:W-:Y:S01]  /*0a50*/  ULDC UR11, c[0x0][0x10] ;  /* 0x00000400000b7ab9 */ /* 0x000fe20000000800 */
[----:B------:R-:W-:Y:S02]  /*0a60*/  @!UP2 UIMAD.WIDE.U32 UR6, UR6, UR9, UR4 ;  /* 0x000000090606a2a5 */ /* 0x000fe4000f8e0004 */
[----:B------:R-:W-:Y:S01]  /*0a70*/  UIMAD.WIDE.U32 UR10, UR10, UR11, URZ ;  /* 0x0000000b0a0a72a5 */ /* 0x000fe2000f8e003f */
[----:B------:R-:W-:-:S03]  /*0a80*/  ULDC UR13, c[0x0][0x14] ;  /* 0x00000500000d7ab9 */ /* 0x000fc60000000800 */
[----:B------:R-:W-:Y:S02]  /*0a90*/  UIMAD.WIDE.U32 UR50, UR10, UR13, URZ ;  /* 0x0000000d0a3272a5 */ /* 0x000fe4000f8e003f */
[----:B------:R-:W-:Y:S01]  /*0aa0*/  UIMAD UR37, UR11, UR13, URZ ;  /* 0x0000000d0b2572a4 */ /* 0x000fe2000f8e023f */
[----:B------:R-:W-:Y:S01]  /*0ab0*/  @!UP2 UMOV UR12, UR6 ;  /* 0x00000006000cac82 */ /* 0x000fe20008000000 */
[----:B------:R-:W-:Y:S02]  /*0ac0*/  @!UP2 UMOV UR14, UR7 ;  /* 0x00000007000eac82 */ /* 0x000fe40008000000 */
[----:B------:R-:W-:Y:S02]  /*0ad0*/  UIADD3 UR37, UR51, UR37, URZ ;  /* 0x0000002533257290 */ /* 0x000fe4000fffe03f */
[----:B------:R-:W-:-:S04]  /*0ae0*/  UIADD3 UR6, UP1, UR12, UR50, URZ ;  /* 0x000000320c067290 */ /* 0x000fc8000ff3e03f */
[----:B------:R-:W-:Y:S02]  /*0af0*/  UIADD3.X UR7, UR14, UR37, URZ, UP1, !UPT ;  /* 0x000000250e077290 */ /* 0x000fe40008ffe43f */
[----:B------:R-:W-:Y:S02]  /*0b00*/  USEL UR6, UR6, UR12, !UP0 ;  /* 0x0000000c06067287 */ /* 0x000fe4000c000000 */
[----:B------:R-:W-:-:S04]  /*0b10*/  USEL UR7, UR7, UR14, !UP0 ;  /* 0x0000000e07077287 */ /* 0x000fc8000c000000 */
[----:B0-----:R-:W-:Y:S01]  /*0b20*/  ISETP.LE.U32.AND P0, PT, R6, UR6, PT ;  /* 0x0000000606007c0c */ /* 0x001fe2000bf03070 */
[----:B------:R-:W-:Y:S02]  /*0b30*/  IMAD.U32 R16, RZ, RZ, UR6 ;  /* 0x00000006ff107e24 */ /* 0x000fe4000f8e00ff */
[----:B------:R-:W-:Y:S02]  /*0b40*/  IMAD.U32 R2, RZ, RZ, UR7 ;  /* 0x00000007ff027e24 */ /* 0x000fe4000f8e00ff */
[----:B------:R-:W-:-:S03]  /*0b50*/  IMAD.U32 R17, RZ, RZ, UR7 ;  /* 0x00000007ff117e24 */ /* 0x000fc6000f8e00ff */
[----:B------:R-:W-:Y:S01]  /*0b60*/  ISETP.GE.U32.AND.EX P0, PT, R2, R7, PT, P0 ;  /* 0x000000070200720c */ /* 0x000fe20003f06100 */
[----:B------:R-:W-:-:S12]  /*0b70*/  IMAD.MOV.U32 R2, RZ, RZ, -0x1 ;  /* 0xffffffffff027424 */ /* 0x000fd800078e00ff */
[----:B------:R-:W-:Y:S05]  /*0b80*/  @P0 BRA `(.L_x_9) ;  /* 0x00000004008c0947 */ /* 0x000fea0003800000 */
[----:B------:R-:W-:Y:S01]  /*0b90*/  I2FP.F32.U32 R2, UR4 ;  /* 0x0000000400027c45 */ /* 0x000fe20008201000 */
[----:B------:R-:W-:Y:S01]  /*0ba0*/  ULDC.64 UR16, c[0x0][0x628] ;  /* 0x00018a0000107ab9 */ /* 0x000fe20000000a00 */
[----:B------:R-:W-:Y:S01]  /*0bb0*/  ULDC UR6, c[0x0][0x150] ;  /* 0x0000540000067ab9 */ /* 0x000fe20000000800 */
[----:B------:R-:W-:Y:S01]  /*0bc0*/  ISETP.NE.U32.AND P0, PT, RZ, UR16, PT ;  /* 0x00000010ff007c0c */ /* 0x000fe2000bf05070 */
[----:B------:R-:W-:Y:S01]  /*0bd0*/  ULDC UR15, c[0x0][0x630] ;  /* 0x00018c00000f7ab9 */ /* 0x000fe20000000800 */
[----:B------:R-:W-:Y:S01]  /*0be0*/  FMUL R2, R2, UR6 ;  /* 0x0000000602027c20 */ /* 0x000fe20008400000 */
[----:B------:R-:W-:Y:S01]  /*0bf0*/  R2UR UR19, R16 ;  /* 0x00000000101372ca */ /* 0x000fe200000e0000 */
[----:B------:R-:W-:Y:S01]  /*0c00*/  ULDC UR21, c[0x0][0x154] ;  /* 0x0000550000157ab9 */ /* 0x000fe20000000800 */
[----:B------:R-:W-:Y:S01]  /*0c10*/  ISETP.NE.AND.EX P0, PT, RZ, UR17, PT, P0 ;  /* 0x00000011ff007c0c */ /* 0x000fe2000bf05300 */
[----:B------:R0:W1:Y:S01]  /*0c20*/  F2I.U32.TRUNC.NTZ R5, R2 ;  /* 0x0000000200057305 */ /* 0x000062000020f000 */
[----:B------:R-:W-:-:S02]  /*0c30*/  R2UR UR20, R17 ;  /* 0x00000000111472ca */ /* 0x000fc400000e0000 */
[----:B------:R-:W-:Y:S02]  /*0c40*/  R2UR UR6, R16 ;  /* 0x00000000100672ca */ /* 0x000fe400000e0000 */
[----:B------:R-:W-:-:S07]  /*0c50*/  R2UR UR7, R17 ;  /* 0x00000000110772ca */ /* 0x000fce00000e0000 */
[----:B0-----:R-:W-:Y:S08]  /*0c60*/  @!P0 BRA `(.L_x_10) ;  /* 0x0000000000308947 */ /* 0x001ff00003800000 */
[----:B------:R-:W-:Y:S01]  /*0c70*/  R2UR UR6, R16 ;  /* 0x00000000100672ca */ /* 0x000fe200000e0000 */
[----:B------:R-:W-:Y:S01]  /*0c80*/  ULDC UR12, c[0x0][0x634] ;  /* 0x00018d00000c7ab9 */ /* 0x000fe20000000800 */
[----:B------:R-:W-:-:S11]  /*0c90*/  R2UR UR14, R17 ;  /* 0x00000000110e72ca */ /* 0x000fd600000e0000 */
[----:B------:R-:W-:-:S04]  /*0ca0*/  UIADD3 UR12, UP1, UR6, UR12, URZ ;  /* 0x0000000c060c7290 */ /* 0x000fc8000ff3e03f */
[----:B------:R-:W-:-:S04]  /*0cb0*/  UIADD3.X UR14, URZ, UR14, URZ, UP1, !UPT ;  /* 0x0000000e3f0e7290 */ /* 0x000fc80008ffe43f */
[----:B------:R-:W-:-:S04]  /*0cc0*/  UIMAD.WIDE.U32 UR6, UR14, UR16, URZ ;  /* 0x000000100e0672a5 */ /* 0x000fc8000f8e003f */
[----:B------:R-:W-:Y:S02]  /*0cd0*/  UIMAD.WIDE.U32 UR10, UP1, UR12, UR17, UR6 ;  /* 0x000000110c0a72a5 */ /* 0x000fe4000f820006 */
[----:B------:R-:W-:Y:S02]  /*0ce0*/  UIMAD.WIDE.U32 UR6, UR12, UR16, URZ ;  /* 0x000000100c0672a5 */ /* 0x000fe4000f8e003f */
[----:B------:R-:W-:Y:S02]  /*0cf0*/  UIADD3.X UR13, URZ, URZ, URZ, UP1, !UPT ;  /* 0x0000003f3f0d7290 */ /* 0x000fe40008ffe43f */
[----:B------:R-:W-:Y:S01]  /*0d00*/  UIADD3 URZ, UP1, UR7, UR10, URZ ;  /* 0x0000000a073f7290 */ /* 0x000fe2000ff3e03f */
[----:B------:R-:W-:-:S03]  /*0d10*/  UMOV UR12, UR11 ;  /* 0x0000000b000c7c82 */ /* 0x000fc60008000000 */
[----:B------:R-:W-:-:S12]  /*0d20*/  UIMAD.WIDE.U32.X UR6, UR14, UR17, UR12, UP1 ;  /* 0x000000110e0672a5 */ /* 0x000fd800088e040c */
.L_x_10:
[----:B------:R-:W-:Y:S01]  /*0d30*/  USHF.R.U64 UR5, UR6, UR15, UR7 ;  /* 0x0000000f06057299 */ /* 0x000fe20008001207 */
[----:B------:R-:W-:Y:S01]  /*0d40*/  I2FP.F32.U32 R2, UR9 ;  /* 0x0000000900027c45 */ /* 0x000fe20008201000 */
[----:B------:R-:W-:Y:S01]  /*0d50*/  USHF.R.U32.HI UR6, URZ, UR15, UR7 ;  /* 0x0000000f3f067299 */ /* 0x000fe20008011607 */
[----:B-1----:R-:W-:Y:S01]  /*0d60*/  R2UR UR14, R5 ;  /* 0x00000000050e72ca */ /* 0x002fe200000e0000 */
[----:B------:R-:W-:Y:S02]  /*0d70*/  UIADD3 UR17, UP1, URZ, -UR5, URZ ;  /* 0x800000053f117290 */ /* 0x000fe4000ff3e03f */
[----:B------:R-:W-:Y:S01]  /*0d80*/  FMUL R2, R2, UR21 ;  /* 0x0000001502027c20 */ /* 0x000fe20008400000 */
[----:B------:R-:W-:Y:S01]  /*0d90*/  ULDC.64 UR10, c[0x0][0x620] ;  /* 0x00018800000a7ab9 */ /* 0x000fe20000000a00 */
[----:B------:R-:W-:Y:S01]  /*0da0*/  UIADD3.X UR6, URZ, ~UR6, URZ, UP1, !UPT ;  /* 0x800000063f067290 */ /* 0x000fe20008ffe43f */
[----:B------:R-:W-:Y:S01]  /*0db0*/  UMOV UR12, UR19 ;  /* 0x00000013000c7c82 */ /* 0x000fe20008000000 */
[----:B------:R-:W-:-:S02]  /*0dc0*/  UMOV UR13, UR20 ;  /* 0x00000014000d7c82 */ /* 0x000fc40008000000 */
[----:B------:R-:W-:Y:S01]  /*0dd0*/  UIMAD UR6, UR6, UR10, URZ ;  /* 0x0000000a060672a4 */ /* 0x000fe2000f8e023f */
[----:B------:R-:W0:Y:S01]  /*0de0*/  F2I.U32.TRUNC.NTZ R2, R2 ;  /* 0x0000000200027305 */ /* 0x000e22000020f000 */
[----:B------:R-:W-:Y:S02]  /*0df0*/  UIMAD.WIDE.U32 UR12, UR17, UR10, UR12 ;  /* 0x0000000a110c72a5 */ /* 0x000fe4000f8e000c */
[----:B------:R-:W-:Y:S01]  /*0e00*/  UIMAD UR17, UR17, UR11, UR6 ;  /* 0x0000000b111172a4 */ /* 0x000fe2000f8e0206 */
[----:B------:R-:W-:Y:S01]  /*0e10*/  ULDC UR24, c[0x0][0x658] ;  /* 0x0001960000187ab9 */ /* 0x000fe20000000800 */
[----:B------:R-:W-:Y:S02]  /*0e20*/  UMOV UR22, 0xffffffff ;  /* 0xffffffff00167882 */ /* 0x000fe40000000000 */
[----:B------:R-:W-:Y:S01]  /*0e30*/  UIADD3 UR17, UR13, UR17, URZ ;  /* 0x000000110d117290 */ /* 0x000fe2000fffe03f */
[----:B------:R-:W-:Y:S01]  /*0e40*/  ULDC UR19, c[0x0][0x618] ;  /* 0x0001860000137ab9 */ /* 0x000fe20000000800 */
[----:B------:R-:W-:Y:S01]  /*0e50*/  ULDC.64 UR6, c[0x0][0x640] ;  /* 0x0001900000067ab9 */ /* 0x000fe20000000a00 */
[----:B------:R-:W-:Y:S01]  /*0e60*/  USHF.L.U32 UR13, UR22, UR24, URZ ;  /* 0x00000018160d7299 */ /* 0x000fe2000800063f */
[----:B------:R-:W-:Y:S01]  /*0e70*/  ISETP.NE.U32.AND P0, PT, RZ, UR6, PT ;  /* 0x00000006ff007c0c */ /* 0x000fe2000bf05070 */
[----:B------:R-:W-:-:S02]  /*0e80*/  USHF.R.U64 UR22, UR12, UR19, UR17 ;  /* 0x000000130c167299 */ /* 0x000fc40008001211 */
[----:B------:R-:W-:Y:S01]  /*0e90*/  USHF.R.U32.HI UR12, URZ, UR19, UR17 ;  /* 0x000000133f0c7299 */ /* 0x000fe20008011611 */
[----:B0-----:R-:W-:Y:S01]  /*0ea0*/  R2UR UR16, R2 ;  /* 0x00000000021072ca */ /* 0x001fe200000e0000 */
[----:B------:R-:W-:Y:S01]  /*0eb0*/  ULDC UR21, c[0x0][0x608] ;  /* 0x0001820000157ab9 */ /* 0x000fe20000000800 */
[----:B------:R-:W-:Y:S01]  /*0ec0*/  ISETP.NE.AND.EX P0, PT, RZ, UR7, PT, P0 ;  /* 0x00000007ff007c0c */ /* 0x000fe2000bf05300 */
[----:B------:R-:W-:Y:S02]  /*0ed0*/  USHF.R.U64 UR26, UR22, UR21, UR12 ;  /* 0x00000015161a7299 */ /* 0x000fe4000800120c */
[----:B------:R-:W-:Y:S01]  /*0ee0*/  USHF.R.U32.HI UR12, URZ, UR21, UR12 ;  /* 0x000000153f0c7299 */ /* 0x000fe2000801160c */
[----:B------:R-:W-:Y:S01]  /*0ef0*/  UMOV UR20, 0x1 ;  /* 0x0000000100147882 */ /* 0x000fe20000000000 */
[----:B------:R-:W-:Y:S02]  /*0f00*/  UIADD3 UR14, -UR14, URZ, URZ ;  /* 0x0000003f0e0e7290 */ /* 0x000fe4000fffe13f */
[----:B------:R-:W-:-:S02]  /*0f10*/  USHF.R.U64 UR27, UR26, UR24, UR12 ;  /* 0x000000181a1b7299 */ /* 0x000fc4000800120c */
[----:B------:R-:W-:Y:S01]  /*0f20*/  USHF.L.U32 UR19, UR20, UR24, URZ ;  /* 0x0000001814137299 */ /* 0x000fe2000800063f */
[----:B------:R-:W-:Y:S01]  /*0f30*/  ULDC UR15, c[0x0][0x144] ;  /* 0x00005100000f7ab9 */ /* 0x000fe20000000800 */
[----:B------:R-:W-:Y:S01]  /*0f40*/  ULDC UR10, c[0x0][0x600] ;  /* 0x00018000000a7ab9 */ /* 0x000fe20000000800 */
[----:B------:R-:W-:Y:S02]  /*0f50*/  ULOP3.LUT UR20, URZ, UR13, URZ, 0x33, !UPT ;  /* 0x0000000d3f147292 */ /* 0x000fe4000f8e333f */
[----:B------:R-:W-:Y:S02]  /*0f60*/  USHF.R.U32.HI UR13, URZ, UR24, UR12 ;  /* 0x000000183f0d7299 */ /* 0x000fe4000801160c */
[----:B------:R-:W-:Y:S02]  /*0f70*/  UIADD3 UR11, UR10, -0x1, URZ ;  /* 0xffffffff0a0b7890 */ /* 0x000fe4000fffe03f */
[----:B------:R-:W-:Y:S02]  /*0f80*/  UIADD3 UR23, -UR16, URZ, URZ ;  /* 0x0000003f10177290 */ /* 0x000fe4000fffe13f */
[----:B------:R-:W-:Y:S01]  /*0f90*/  UIMAD UR4, UR15, UR14, UR4 ;  /* 0x0000000e0f0472a4 */ /* 0x000fe2000f8e0204 */
[----:B------:R-:W-:Y:S01]  /*0fa0*/  ULDC UR28, c[0x0][0x148] ;  /* 0x00005200001c7ab9 */ /* 0x000fe20000000800 */
[----:B------:R-:W-:Y:S01]  /*0fb0*/  ULDC UR24, c[0x0][0x648] ;  /* 0x0001920000187ab9 */ /* 0x000fe20000000800 */
[----:B------:R-:W-:Y:S01]  /*0fc0*/  ULDC UR25, c[0x0][0x638] ;  /* 0x00018e0000197ab9 */ /* 0x000fe20000000800 */
[----:B------:R-:W-:Y:S01]  /*0fd0*/  UMOV UR12, UR27 ;  /* 0x0000001b000c7c82 */ /* 0x000fe20008000000 */
[----:B------:R-:W-:Y:S07]  /*0fe0*/  @!P0 BRA `(.L_x_11) ;  /* 0x0000000000308947 */ /* 0x000fee0003800000 */
[----:B------:R-:W-:Y:S02]  /*0ff0*/  ULDC UR16, c[0x0][0x64c] ;  /* 0x0001930000107ab9 */ /* 0x000fe40000000800 */
        /* <DEDUP_REMOVED lines=8> */
[----:B------:R-:W-:-:S07]  /*1080*/  UIMAD.WIDE.U32.X UR6, UR21, UR7, UR16, UP1 ;  /* 0x00000007150672a5 */ /* 0x000fce00088e0410 */
[----:B------:R-:W-:Y:S01]  /*1090*/  UMOV UR12, UR6 ;  /* 0x00000006000c7c82 */ /* 0x000fe20008000000 */
[----:B------:R-:W-:-:S05]  /*10a0*/  UMOV UR13, UR7 ;  /* 0x00000007000d7c82 */ /* 0x000fca0008000000 */
.L_x_11:
[----:B------:R-:W-:Y:S01]  /*10b0*/  UISETP.NE.AND UP1, UPT, UR38, URZ, UPT ;  /* 0x0000003f2600728c */ /* 0x000fe2000bf25270 */
[----:B------:R-:W-:Y:S01]  /*10c0*/  IMAD.MOV.U32 R5, RZ, RZ, 0x1 ;  /* 0x00000001ff057424 */ /* 0x000fe200078e00ff */
[----:B------:R-:W-:Y:S01]  /*10d0*/  USHF.R.U64 UR6, UR12, UR24, UR13 ;  /* 0x000000180c067299 */ /* 0x000fe2000800120d */
[----:B------:R-:W-:Y:S01]  /*10e0*/  IMAD.U32 R19, RZ, RZ, UR5 ;  /* 0x00000005ff137e24 */ /* 0x000fe2000f8e00ff */
[----:B------:R-:W-:Y:S02]  /*10f0*/  ULOP3.LUT UR20, UR26, UR20, URZ, 0xc0, !UPT ;  /* 0x000000141a147292 */ /* 0x000fe4000f8ec03f */
[----:B------:R-:W-:Y:S02]  /*1100*/  UIADD3 UR7, -UR6, URZ, URZ ;  /* 0x0000003f06077290 */ /* 0x000fe4000fffe13f */
[----:B------:R-:W-:Y:S02]  /*1110*/  UIMAD UR19, UR19, UR6, UR20 ;  /* 0x00000006131372a4 */ /* 0x000fe4000f8e0214 */
[----:B------:R-:W-:-:S02]  /*1120*/  ULOP3.LUT UR11, UR22, UR11, URZ, 0xc0, !UPT ;  /* 0x0000000b160b7292 */ /* 0x000fc4000f8ec03f */
[----:B------:R-:W-:Y:S02]  /*1130*/  @UP1 UIMAD UR4, UR28, UR23, UR9 ;  /* 0x000000171c0412a4 */ /* 0x000fe4000f8e0209 */
[----:B------:R-:W-:-:S03]  /*1140*/  UIMAD UR6, UR7, UR25, UR27 ;  /* 0x00000019070672a4 */ /* 0x000fc6000f8e021b */
[----:B------:R-:W-:Y:S01]  /*1150*/  ULDC UR7, c[0x0][0x610] ;  /* 0x0001840000077ab9 */ /* 0x000fe20000000800 */
[----:B------:R-:W-:Y:S02]  /*1160*/  UIMAD UR6, UR6, UR10, UR11 ;  /* 0x0000000a060672a4 */ /* 0x000fe4000f8e020b */
[----:B------:R-:W-:-:S04]  /*1170*/  UIMAD UR4, UR19, UR7, UR4 ;  /* 0x00000007130472a4 */ /* 0x000fc8000f8e0204 */
[----:B------:R-:W-:Y:S02]  /*1180*/  USEL UR7, UR6, UR4, !UP1 ;  /* 0x0000000406077287 */ /* 0x000fe4000c800000 */
[----:B------:R-:W-:-:S04]  /*1190*/  USEL UR4, UR4, UR6, !UP1 ;  /* 0x0000000604047287 */ /* 0x000fc8000c800000 */
[----:B------:R-:W-:Y:S02]  /*11a0*/  IMAD.U32 R2, RZ, RZ, UR7 ;  /* 0x00000007ff027e24 */ /* 0x000fe4000f8e00ff */
[----:B------:R-:W-:-:S07]  /*11b0*/  IMAD.U32 R18, RZ, RZ, UR4 ;  /* 0x00000004ff127e24 */ /* 0x000fce000f8e00ff */
.L_x_9:
[----:B------:R-:W-:Y:S02]  /*11c0*/  ULDC UR4, c[0x0][0x28c] ;  /* 0x0000a30000047ab9 */ /* 0x000fe40000000800 */
[----:B------:R-:W-:-:S04]  /*11d0*/  UIADD3 UR4, UR4, 0x1f, URZ ;  /* 0x0000001f04047890 */ /* 0x000fc8000fffe03f */
[----:B------:R-:W-:-:S04]  /*11e0*/  USHF.R.S32.HI UR5, URZ, 0x1f, UR4 ;  /* 0x0000001f3f057899 */ /* 0x000fc80008011404 */
[----:B------:R-:W-:-:S04]  /*11f0*/  ULEA.HI UR5, UR5, UR4, URZ, 0x5 ;  /* 0x0000000405057291 */ /* 0x000fc8000f8f283f */
[----:B------:R-:W-:Y:S01]  /*1200*/  USHF.R.S32.HI UR39, URZ, 0x5, UR5 ;  /* 0x000000053f277899 */ /* 0x000fe20008011405 */
[----:B------:R-:W-:Y:S11]  /*1210*/  @!P1 BRA `(.L_x_12) ;  /* 0x00000054006c9947 */ /* 0x000ff60003800000 */
[----:B------:R-:W-:-:S06]  /*1220*/  UISETP.GT.U32.AND UP1, UPT, UR18, 0x1, UPT ;  /* 0x000000011200788c */ /* 0x000fcc000bf24070 */
[----:B------:R-:W-:-:S13]  /*1230*/  PLOP3.LUT P0, PT, PT, PT, UP1, 0x80, 0x0 ;  /* 0x000000000000781c */ /* 0x000fda0003f0f018 */
[----:B------:R-:W-:Y:S05]  /*1240*/  @P0 EXIT ;  /* 0x000000000000094d */ /* 0x000fea0003800000 */
.L_x_13:
[----:B------:R-:W-:-:S08]  /*1250*/  NOP ;  /* 0x0000000000007918 */ /* 0x000fd00000000000 */
[----:B------:R-:W0:Y:S02]  /*1260*/  USETMAXREG.TRY_ALLOC.CTAPOOL UP1, 0xe8 ;  /* 0x000000e8000079c8 */ /* 0x000e240008020600 */
[----:B0-----:R-:W-:-:S13]  /*1270*/  PLOP3.LUT P0, PT, PT, PT, UP1, 0x80, 0x0 ;  /* 0x000000000000781c */ /* 0x001fda0003f0f018 */
[----:B------:R-:W-:Y:S05]  /*1280*/  @!P0 BRA `(.L_x_13) ;  /* 0xfffffffc00f08947 */ /* 0x000fea000383ffff */
[----:B------:R-:W-:-:S13]  /*1290*/  LOP3.LUT P0, RZ, R5, 0xff, RZ, 0xc0, !PT ;  /* 0x000000ff05ff7812 */ /* 0x000fda000780c0ff */
[----:B------:R-:W-:Y:S05]  /*12a0*/  @!P0 EXIT ;  /* 0x000000000000894d */ /* 0x000fea0003800000 */
[----:B------:R-:W0:Y:S01]  /*12b0*/  S2UR UR5, SR_CgaCtaId ;  /* 0x00000000000579c3 */ /* 0x000e220000008800 */
[----:B------:R-:W-:Y:S01]  /*12c0*/  VIADD R6, R0, 0xffffffff ;  /* 0xffffffff00067836 */ /* 0x000fe20000000000 */
[----:B------:R-:W-:Y:S01]  /*12d0*/  SHF.R.S32.HI R0, RZ, 0x1f, R3 ;  /* 0x0000001fff007819 */ /* 0x000fe20000011403 */
[----:B------:R-:W-:Y:S01]  /*12e0*/  USHF.R.U32.HI UR4, URZ, 0x2, UR39 ;  /* 0x000000023f047899 */ /* 0x000fe20008011627 */
[----:B------:R-:W-:Y:S02]  /*12f0*/  UMOV UR42, 0x400 ;  /* 0x00000400002a7882 */ /* 0x000fe40000000000 */
[----:B------:R-:W-:Y:S01]  /*1300*/  R2UR UR49, R6 ;  /* 0x00000000063172ca */ /* 0x000fe200000e0000 */
[----:B------:R-:W-:Y:S01]  /*1310*/  ULOP3.LUT UR43, UR39, 0x3, URZ, 0xc0, !UPT ;  /* 0x00000003272b7892 */ /* 0x000fe2000f8ec03f */
[CC--:B------:R-:W-:Y:S01]  /*1320*/  LEA.HI R4, R0.reuse, R3.reuse, RZ, 0x2 ;  /* 0x0000000300047211 */ /* 0x0c0fe200078f10ff */
[----:B------:R-:W-:Y:S01]  /*1330*/  ULOP3.LUT UR4, UR4, 0x1, URZ, 0xc0, !UPT ;  /* 0x0000000104047892 */ /* 0x000fe2000f8ec03f */
[----:B------:R-:W-:Y:S01]  /*1340*/  LEA.HI R0, R0, R3, RZ, 0x5 ;  /* 0x0000000300007211 */ /* 0x000fe200078f28ff */
[----:B------:R-:W-:Y:S01]  /*1350*/  USEL UR43, UR43, URZ, !UP0 ;  /* 0x0000003f2b2b7287 */ /* 0x000fe2000c000000 */
[--C-:B------:R-:W-:Y:S01]  /*1360*/  SHF.R.S32.HI R88, RZ, 0x2, R4.reuse ;  /* 0x00000002ff587819 */ /* 0x100fe20000011404 */
[----:B------:R-:W-:Y:S01]  /*1370*/  UISETP.EQ.U32.AND UP0, UPT, UR4, 0x1, !UP0 ;  /* 0x000000010400788c */ /* 0x000fe2000c702070 */
[----:B------:R-:W-:Y:S01]  /*1380*/  SHF.R.S32.HI R5, RZ, 0x1f, R4 ;  /* 0x0000001fff057819 */ /* 0x000fe20000011404 */
[----:B------:R-:W-:Y:S01]  /*1390*/  UISETP.LT.AND UP1, UPT, UR39, 0x1, UPT ;  /* 0x000000012700788c */ /* 0x000fe2000bf21270 */
[----:B------:R-:W-:Y:S01]  /*13a0*/  LOP3.LUT R90, R4, 0xfffffffc, RZ, 0xc0, !PT ;  /* 0xfffffffc045a7812 */ /* 0x000fe200078ec0ff */
[----:B------:R-:W-:Y:S01]  /*13b0*/  ULDC UR6, c[0x0][0x284] ;  /* 0x0000a10000067ab9 */ /* 0x000fe20000000800 */
[----:B------:R-:W-:Y:S01]  /*13c0*/  LEA.HI R5, R5, R88, RZ, 0x3 ;  /* 0x0000005805057211 */ /* 0x000fe200078f18ff */
[----:B------:R-:W-:Y:S01]  /*13d0*/  USHF.L.U32 UR49, UR49, 0x3, URZ ;  /* 0x0000000331317899 */ /* 0x000fe2000800063f */
[----:B------:R-:W-:Y:S01]  /*13e0*/  ISETP.NE.AND P0, PT, R6, RZ, PT ;  /* 0x000000ff0600720c */ /* 0x000fe20003f05270 */
[----:B------:R-:W-:Y:S01]  /*13f0*/  USEL UR45, UR39, 0x1, UP1 ;  /* 0x00000001272d7887 */ /* 0x000fe20008800000 */
[----:B------:R-:W-:Y:S01]  /*1400*/  LOP3.LUT R5, R5, 0xfffffff8, RZ, 0xc0, !PT ;  /* 0xfffffff805057812 */ /* 0x000fe200078ec0ff */
[----:B------:R-:W-:Y:S01]  /*1410*/  IMAD.IADD R90, R3, 0x1, -R90 ;  /* 0x00000001035a7824 */ /* 0x000fe200078e0a5a */
[----:B0-----:R-:W-:Y:S01]  /*1420*/  ULEA UR42, UR5, UR42, 0x18 ;  /* 0x0000002a052a7291 */ /* 0x001fe2000f8ec03f */
[----:B------:R-:W-:Y:S01]  /*1430*/  IMAD.U32 R92, RZ, RZ, UR49 ;  /* 0x00000031ff5c7e24 */ /* 0x000fe2000f8e00ff */
[----:B------:R-:W-:Y:S01]  /*1440*/  SEL R98, RZ, 0x1, P0 ;  /* 0x00000001ff627807 */ /* 0x000fe20000000000 */
[----:B------:R-:W-:Y:S01]  /*1450*/  IMAD.IADD R88, R88, 0x1, -R5 ;  /* 0x0000000158587824 */ /* 0x000fe200078e0a05 */
[----:B------:R-:W-:Y:S01]  /*1460*/  UIADD3 UR44, UR42, 0x50, URZ ;  /* 0x000000502a2c7890 */ /* 0x000fe2000fffe03f */
[----:B------:R-:W-:Y:S01]  /*1470*/  SHF.R.S32.HI R5, RZ, 0x5, R0 ;  /* 0x00000005ff057819 */ /* 0x000fe20000011400 */
[----:B------:R-:W-:Y:S01]  /*1480*/  UIADD3 UR4, UR42, 0x180, URZ ;  /* 0x000001802a047890 */ /* 0x000fe2000fffe03f */
[C---:B------:R-:W-:Y:S01]  /*1490*/  LOP3.LUT R94, R92.reuse, 0x8, RZ, 0xc0, !PT ;  /* 0x000000085c5e7812 */ /* 0x040fe200078ec0ff */
[----:B------:R-:W-:Y:S01]  /*14a0*/  UIADD3 UR5, UR42, 0x4180, URZ ;  /* 0x000041802a057890 */ /* 0x000fe2000fffe03f */
[--C-:B------:R-:W-:Y:S01]  /*14b0*/  SHF.R.S32.HI R89, RZ, 0x1f, R88.reuse ;  /* 0x0000001fff597819 */ /* 0x100fe20000011458 */
[----:B------:R-:W-:Y:S01]  /*14c0*/  USHF.R.U32.HI UR4, URZ, 0x4, UR4 ;  /* 0x000000043f047899 */ /* 0x000fe20008011604 */
[C-C-:B------:R-:W-:Y:S01]  /*14d0*/  IMAD R95, R5.reuse, -0x10, -R88.reuse ;  /* 0xfffffff0055f7824 */ /* 0x140fe200078e0a58 */
[----:B------:R-:W-:Y:S01]  /*14e0*/  USHF.R.U32.HI UR5, URZ, 0x4, UR5 ;  /* 0x000000043f057899 */ /* 0x000fe20008011605 */
[----:B------:R-:W-:Y:S01]  /*14f0*/  IMAD.U32 R91, RZ, RZ, UR44 ;  /* 0x0000002cff5b7e24 */ /* 0x000fe2000f8e00ff */
[----:B------:R-:W-:Y:S01]  /*1500*/  ULOP3.LUT UR4, UR4, 0x3fff, URZ, 0xc0, !UPT ;  /* 0x00003fff04047892 */ /* 0x000fe2000f8ec03f */
[----:B------:R-:W-:Y:S01]  /*1510*/  IMAD.WIDE R88, R5, 0x10, R88 ;  /* 0x0000001005587825 */ /* 0x000fe200078e0258 */
[----:B------:R-:W-:Y:S01]  /*1520*/  ULOP3.LUT UR5, UR5, 0x3fff, URZ, 0xc0, !UPT ;  /* 0x00003fff05057892 */ /* 0x000fe2000f8ec03f */
[----:B------:R-:W-:Y:S01]  /*1530*/  LOP3.LUT R92, R92, 0x8, RZ, 0xc, !PT ;  /* 0x000000085c5c7812 */ /* 0x000fe200078e0cff */
[----:B------:R-:W-:Y:S01]  /*1540*/  ULOP3.LUT UR40, UR36, 0x1, URZ, 0xfc, !UPT ;  /* 0x0000000124287892 */ /* 0x000fe2000f8efc3f */
[----:B------:R-:W-:Y:S01]  /*1550*/  VIADD R93, R91, UR49 ;  /* 0x000000315b5d7c36 */ /* 0x000fe20008000000 */
[----:B------:R-:W-:Y:S01]  /*1560*/  LOP3.LUT R94, R94, 0x18, RZ, 0x3c, !PT ;  /* 0x000000185e5e7812 */ /* 0x000fe200078e3cff */
[----:B------:R-:W-:Y:S01]  /*1570*/  VIADD R95, R95, UR6 ;  /* 0x000000065f5f7c36 */ /* 0x000fe20008000000 */
[----:B------:R-:W-:-:S02]  /*1580*/  USHF.L.U32 UR41, UR39, 0x1, URZ ;  /* 0x0000000127297899 */ /* 0x000fc4000800063f */
[----:B------:R-:W-:Y:S02]  /*1590*/  UIADD3 UR45, -UR45, UR39, URZ ;  /* 0x000000272d2d7290 */ /* 0x000fe4000fffe13f */
[----:B------:R-:W-:Y:S02]  /*15a0*/  USEL UR46, URZ, 0x1, !UP0 ;  /* 0x000000013f2e7887 */ /* 0x000fe4000c000000 */
[----:B------:R-:W-:Y:S02]  /*15b0*/  ULOP3.LUT UR47, UR4, 0x10000, URZ, 0xfc, !UPT ;  /* 0x00010000042f7892 */ /* 0x000fe4000f8efc3f */
[----:B------:R-:W-:-:S12]  /*15c0*/  ULOP3.LUT UR48, UR5, 0x10000, URZ, 0xfc, !UPT ;  /* 0x0001000005307892 */ /* 0x000fd8000f8efc3f */
.L_x_161:
[----:B------:R-:W-:Y:S01]  /*15d0*/  SHF.L.U32 R0, R98, 0x1f, RZ ;  /* 0x0000001f62007819 */ /* 0x000fe200000006ff */
[----:B------:R-:W-:Y:S02]  /*15e0*/  ULDC UR4, c[0x0][0x28c] ;  /* 0x0000a30000047ab9 */ /* 0x000fe40000000800 */
[----:B------:R-:W-:Y:S01]  /*15f0*/  ISETP.LT.AND P1, PT, RZ, UR4, PT ;  /* 0x00000004ff007c0c */ /* 0x000fe2000bf21270 */
[----:B------:R-:W0:Y:S02]  /*1600*/  SYNCS.PHASECHK.TRANS64.TRYWAIT P0, [R91+UR49], R0 ;  /* 0x000000005b0075a7 */ /* 0x000e240008000171 */
[----:B0-23--:R-:W-:Y:S10]  /*1610*/  @!P0 BRA `(.L_x_14) ;  /* 0x0000006000608947 */ /* 0x00dff40003800000 */
.L_x_183:
[----:B------:R-:W-:Y:S05]  /*1620*/  @P1 BRA `(.L_x_15) ;  /* 0x0000000000401947 */ /* 0x000fea0003800000 */
[----:B0-----:R-:W-:Y:S01]  /*1630*/  MOV R0, 0x0 ;  /* 0x0000000000007802 */ /* 0x001fe20000000f00 */
[----:B------:R-:W-:Y:S01]  /*1640*/  ULDC.64 UR4, c[0x4][0x68] ;  /* 0x01001a0000047ab9 */ /* 0x000fe20000000a00 */
[----:B------:R-:W-:Y:S01]  /*1650*/  ULDC.64 UR6, c[0x4][0x8] ;  /* 0x0100020000067ab9 */ /* 0x000fe20000000a00 */
[----:B------:R-:W-:Y:S01]  /*1660*/  IMAD.U32 R4, RZ, RZ, UR4 ;  /* 0x00000004ff047e24 */ /* 0x000fe2000f8e00ff */
[----:B------:R0:W1:Y:S01]  /*1670*/  LDC.64 R14, c[0x4][R0] ;  /* 0x01000000000e7b82 */ /* 0x0000620000000a00 */
[----:B------:R-:W-:Y:S01]  /*1680*/  IMAD.U32 R5, RZ, RZ, UR5 ;  /* 0x00000005ff057e24 */ /* 0x000fe2000f8e00ff */
[----:B------:R-:W-:Y:S01]  /*1690*/  ULDC.64 UR4, c[0x4][0x70] ;  /* 0x01001c0000047ab9 */ /* 0x000fe20000000a00 */
[----:B------:R-:W-:Y:S02]  /*16a0*/  IMAD.U32 R10, RZ, RZ, UR6 ;  /* 0x00000006ff0a7e24 */ /* 0x000fe4000f8e00ff */
[----:B------:R-:W-:Y:S02]  /*16b0*/  IMAD.U32 R6, RZ, RZ, UR4 ;  /* 0x00000004ff067e24 */ /* 0x000fe4000f8e00ff */
[----:B------:R-:W-:-:S02]  /*16c0*/  IMAD.U32 R7, RZ, RZ, UR5 ;  /* 0x00000005ff077e24 */ /* 0x000fc4000f8e00ff */
[----:B------:R-:W-:Y:S02]  /*16d0*/  IMAD.U32 R11, RZ, RZ, UR7 ;  /* 0x00000007ff0b7e24 */ /* 0x000fe4000f8e00ff */
[----:B------:R-:W-:Y:S02]  /*16e0*/  IMAD.MOV.U32 R8, RZ, RZ, 0x1e1 ;  /* 0x000001e1ff087424 */ /* 0x000fe400078e00ff */
[----:B------:R-:W-:Y:S02]  /*16f0*/  IMAD.MOV.U32 R12, RZ, RZ, 0x1 ;  /* 0x00000001ff0c7424 */ /* 0x000fe400078e00ff */
[----:B0-----:R-:W-:-:S07]  /*1700*/  IMAD.MOV.U32 R13, RZ, RZ, RZ ;  /* 0x000000ffff0d7224 */ /* 0x001fce00078e00ff */
[----:B------:R-:W-:-:S07]  /*1710*/  LEPC R20, `(.L_x_15) ;  /* 0x000000001014794e */ /* 0x000fce0000000000 */
[----:B-1---5:R-:W-:Y:S05]  /*1720*/  CALL.ABS.NOINC R14 ;  /* 0x000000000e007343 */ /* 0x022fea0003c00000 */
.L_x_15:
[----:B0-----:R-:W-:-:S05]  /*1730*/  IMAD.U32 R0, RZ, RZ, UR40 ;  /* 0x00000028ff007e24 */ /* 0x001fca000f8e00ff */
[----:B------:R-:W-:-:S13]  /*1740*/  ISETP.NE.AND P0, PT, R0, 0x3, PT ;  /* 0x000000030000780c */ /* 0x000fda0003f05270 */
[----:B------:R-:W-:Y:S05]  /*1750*/  @!P0 BRA `(.L_x_16) ;  /* 0x0000000000048947 */ /* 0x000fea0003800000 */
[----:B------:R-:W-:Y:S01]  /*1760*/  BPT.TRAP 0x1 ;  /* 0x000000040000795c */ /* 0x000fe20000300000 */
.L_x_16:
[----:B------:R-:W-:Y:S02]  /*1770*/  IMAD.U32 R3, RZ, RZ, UR43 ;  /* 0x0000002bff037e24 */ /* 0x000fe4000f8e00ff */
[----:B------:R-:W-:-:S03]  /*1780*/  IMAD.U32 R0, RZ, RZ, UR46 ;  /* 0x0000002eff007e24 */ /* 0x000fc6000f8e00ff */
[----:B------:R-:W-:Y:S02]  /*1790*/  LEA R3, R3, UR42, 0x3 ;  /* 0x0000002a03037c11 */ /* 0x000fe4000f8e18ff */
[----:B------:R-:W-:-:S04]  /*17a0*/  SHF.L.U32 R0, R0, 0x1f, RZ ;  /* 0x0000001f00007819 */ /* 0x000fc800000006ff */
[----:B------:R0:W1:Y:S01]  /*17b0*/  SYNCS.PHASECHK.TRANS64.TRYWAIT P1, [R3+URZ], R0 ;  /* 0x00000000030075a7 */ /* 0x000062000802017f */
[----:B------:R-:W-:Y:S05]  /*17c0*/  @!P0 BRA `(.L_x_17) ;  /* 0x0000000000048947 */ /* 0x000fea0003800000 */
[----:B------:R-:W-:Y:S01]  /*17d0*/  BPT.TRAP 0x1 ;  /* 0x000000040000795c */ /* 0x000fe20000300000 */
.L_x_17:
[----:B-1----:R-:W-:Y:S05]  /*17e0*/  @P1 BRA `(.L_x_18) ;  /* 0x0000000000081947 */ /* 0x002fea0003800000 */
[----:B------:R-:W1:Y:S02]  /*17f0*/  SYNCS.PHASECHK.TRANS64.TRYWAIT P1, [R3+URZ], R0 ;  /* 0x00000000030075a7 */ /* 0x000e64000802017f */
[----:B-1----:R-:W-:Y:S05]  /*1800*/  @!P1 BRA `(.L_x_19) ;  /* 0x0000005c00f89947 */ /* 0x002fea0003800000 */
.L_x_18:
[----:B------:R-:W-:Y:S05]  /*1810*/  WARPSYNC.ALL ;  /* 0x0000000000007948 */ /* 0x000fea0003800000 */
[----:B------:R-:W-:Y:S01]  /*1820*/  ULEA UR4, UR43, UR47, 0x8 ;  /* 0x0000002f2b047291 */ /* 0x000fe2000f8e403f */
[----:B------:R-:W-:Y:S01]  /*1830*/  WARPGROUP.ARRIVE ;  /* 0x00000000000079c5 */ /* 0x000fe20000000000 */
[----:B------:R-:W-:Y:S01]  /*1840*/  ULEA UR6, UR43, UR48, 0x9 ;  /* 0x000000302b067291 */ /* 0x000fe2000f8e483f */
[----:B01----:R-:W-:Y:S01]  /*1850*/  IMAD.U32 R0, RZ, RZ, UR45 ;  /* 0x0000002dff007e24 */ /* 0x003fe2000f8e00ff */
[----:B------:R-:W-:Y:S01]  /*1860*/  UMOV UR5, 0x80000020 ;  /* 0x8000002000057882 */ /* 0x000fe20000000000 */
[----:B------:R-:W-:-:S03]  /*1870*/  UMOV UR7, 0x80000020 ;  /* 0x8000002000077882 */ /* 0x000fc60000000000 */
[----:B------:R-:W-:-:S03]  /*1880*/  ISETP.GE.AND P1, PT, R0, 0x1, PT ;  /* 0x000000010000780c */ /* 0x000fc60003f26270 */
[----:B------:R-:W-:Y:S01]  /*1890*/  HGMMA.64x128x16.F32 R24, gdesc[UR4], RZ, !UPT, gsb0 ;  /* 0x01e00000041879f0 */ /* 0x000fe2000c0008ff */
[----:B------:R-:W-:Y:S02]  /*18a0*/  UIADD3 UR4, UR4, 0x2, URZ ;  /* 0x0000000204047890 */ /* 0x000fe4000fffe03f */
[----:B------:R-:W-:Y:S01]  /*18b0*/  UIADD3 UR6, UR6, 0x2, URZ ;  /* 0x0000000206067890 */ /* 0x000fe2000fffe03f */
[----:B------:R-:W-:Y:S01]  /*18c0*/  UMOV UR5, 0x80000020 ;  /* 0x8000002000057882 */ /* 0x000fe20000000000 */
[----:B------:R-:W-:Y:S01]  /*18d0*/  UMOV UR7, 0x80000020 ;  /* 0x8000002000077882 */ /* 0x000fe20000000000 */
[----:B------:R-:W-:Y:S02]  /*18e0*/  WARPGROUP.DEPBAR.LE gsb0, 0x0 ;  /* 0x00008000000079c5 */ /* 0x000fe40000010000 */
[----:B------:R-:W-:-:S06]  /*18f0*/  WARPGROUP.ARRIVE ;  /* 0x00000000000079c5 */ /* 0x000fcc0000000000 */
[----:B------:R-:W-:Y:S03]  /*1900*/  HGMMA.64x128x16.F32 R24, gdesc[UR4], R24, gsb0 ;  /* 0x01e00000041879f0 */ /* 0x000fe60008000818 */
[----:B------:R-:W-:Y:S02]  /*1910*/  WARPGROUP.DEPBAR.LE gsb0, 0x0 ;  /* 0x00008000000079c5 */ /* 0x000fe40000010000 */
[----:B------:R-:W-:Y:S05]  /*1920*/  @!P1 BRA `(.L_x_20) ;  /* 0x0000000000d49947 */ /* 0x000fea0003800000 */
[----:B------:R-:W-:Y:S01]  /*1930*/  UIADD3 UR4, UR43, 0x1, URZ ;  /* 0x000000012b047890 */ /* 0x000fe2000fffe03f */
[----:B------:R-:W-:Y:S01]  /*1940*/  IMAD.U32 R0, RZ, RZ, UR45 ;  /* 0x0000002dff007e24 */ /* 0x000fe2000f8e00ff */
[----:B------:R-:W-:Y:S02]  /*1950*/  UMOV UR9, UR43 ;  /* 0x0000002b00097c82 */ /* 0x000fe40008000000 */
[----:B------:R-:W-:-:S04]  /*1960*/  UISETP.NE.AND UP0, UPT, UR4, 0x4, UPT ;  /* 0x000000040400788c */ /* 0x000fc8000bf05270 */
[----:B------:R-:W-:Y:S02]  /*1970*/  USEL UR5, URZ, 0x1, UP0 ;  /* 0x000000013f057887 */ /* 0x000fe40008000000 */
[----:B------:R-:W-:Y:S02]  /*1980*/  USEL UR8, UR4, URZ, UP0 ;  /* 0x0000003f04087287 */ /* 0x000fe40008000000 */
[----:B------:R-:W-:-:S06]  /*1990*/  ULOP3.LUT UR5, UR46, UR5, URZ, 0x3c, !UPT ;  /* 0x000000052e057292 */ /* 0x000fcc000f8e3c3f */
[----:B------:R-:W-:-:S07]  /*19a0*/  IMAD.U32 R5, RZ, RZ, UR5 ;  /* 0x00000005ff057e24 */ /* 0x000fce000f8e00ff */
.L_x_27:
[----:B01----:R-:W-:Y:S05]  /*19b0*/  @!P0 BRA `(.L_x_21) ;  /* 0x0000000000048947 */ /* 0x003fea0003800000 */
[----:B------:R-:W-:Y:S01]  /*19c0*/  BPT.TRAP 0x1 ;  /* 0x000000040000795c */ /* 0x000fe20000300000 */
.L_x_21:
[----:B------:R-:W-:Y:S01]  /*19d0*/  ULEA UR4, UR8, UR42, 0x3 ;  /* 0x0000002a08047291 */ /* 0x000fe2000f8e183f */
[----:B------:R-:W-:-:S08]  /*19e0*/  SHF.L.U32 R3, R5, 0x1f, RZ ;  /* 0x0000001f05037819 */ /* 0x000fd000000006ff */
[----:B------:R0:W1:Y:S01]  /*19f0*/  SYNCS.PHASECHK.TRANS64.TRYWAIT P1, [UR4], R3 ;  /* 0x00000003ff0075a7 */ /* 0x0000620008020144 */
[----:B------:R-:W-:Y:S05]  /*1a00*/  @!P0 BRA `(.L_x_22) ;  /* 0x0000000000048947 */ /* 0x000fea0003800000 */
[----:B------:R-:W-:Y:S01]  /*1a10*/  BPT.TRAP 0x1 ;  /* 0x000000040000795c */ /* 0x000fe20000300000 */
.L_x_22:
[----:B-1----:R-:W-:Y:S05]  /*1a20*/  @P1 BRA `(.L_x_23) ;  /* 0x0000000000081947 */ /* 0x002fea0003800000 */
[----:B------:R-:W1:Y:S02]  /*1a30*/  SYNCS.PHASECHK.TRANS64.TRYWAIT P1, [UR4], R3 ;  /* 0x00000003ff0075a7 */ /* 0x000e640008020144 */
[----:B-1----:R-:W-:Y:S05]  /*1a40*/  @!P1 BRA `(.L_x_24) ;  /* 0x0000005c007c9947 */ /* 0x002fea0003800000 */
.L_x_23:
[----:B------:R-:W-:Y:S01]  /*1a50*/  ULEA UR4, UR8, UR47, 0x8 ;  /* 0x0000002f08047291 */ /* 0x000fe2000f8e403f */
[----:B------:R-:W-:Y:S01]  /*1a60*/  WARPGROUP.ARRIVE ;  /* 0x00000000000079c5 */ /* 0x000fe20000000000 */
[----:B------:R-:W-:Y:S01]  /*1a70*/  ULEA UR6, UR8, UR48, 0x9 ;  /* 0x0000003008067291 */ /* 0x000fe2000f8e483f */
[----:B------:R-:W-:Y:S01]  /*1a80*/  UMOV UR5, 0x80000020 ;  /* 0x8000002000057882 */ /* 0x000fe20000000000 */
[----:B------:R-:W-:-:S07]  /*1a90*/  UMOV UR7, 0x80000020 ;  /* 0x8000002000077882 */ /* 0x000fce0000000000 */
[----:B------:R-:W-:Y:S01]  /*1aa0*/  HGMMA.64x128x16.F32 R24, gdesc[UR4], R24, gsb0 ;  /* 0x01e00000041879f0 */ /* 0x000fe20008000818 */
        /* <DEDUP_REMOVED lines=9> */
[----:B------:R-:W-:Y:S01]  /*1b40*/  BPT.TRAP 0x1 ;  /* 0x000000040000795c */ /* 0x000fe20000300000 */
.L_x_25:
[----:B------:R-:W-:Y:S02]  /*1b50*/  UISETP.GT.U32.AND UP0, UPT, UR36, 0x1, UPT ;  /* 0x000000012400788c */ /* 0x000fe4000bf04070 */
[----:B------:R-:W-:-:S04]  /*1b60*/  ULEA UR4, UR9, UR42, 0x3 ;  /* 0x0000002a09047291 */ /* 0x000fc8000f8e183f */
[----:B------:R-:W-:Y:S01]  /*1b70*/  UIADD3 UR4, UR4, 0x20, URZ ;  /* 0x0000002004047890 */ /* 0x000fe2000fffe03f */
[----:B------:R-:W-:-:S03]  /*1b80*/  PLOP3.LUT P1, PT, PT, PT, UP0, 0x80, 0x0 ;  /* 0x000000000000781c */ /* 0x000fc60003f2f008 */
[----:B------:R-:W-:-:S09]  /*1b90*/  UPRMT UR4, URZ, 0x654, UR4 ;  /* 0x000006543f047896 */ /* 0x000fd20008000004 */
[----:B------:R-:W-:Y:S01]  /*1ba0*/  SYNCS.ARRIVE.TRANS64.RED.A1T0 RZ, [UR4], RZ ;  /* 0x000000ffffff79a7 */ /* 0x000fe20008100404 */
[----:B------:R-:W-:Y:S05]  /*1bb0*/  @P1 BRA `(.L_x_26) ;  /* 0x0000000000041947 */ /* 0x000fea0003800000 */
[----:B------:R-:W-:Y:S01]  /*1bc0*/  BPT.TRAP 0x1 ;  /* 0x000000040000795c */ /* 0x000fe20000300000 */
.L_x_26:
[----:B------:R-:W-:Y:S01]  /*1bd0*/  UIADD3 UR8, UR8, 0x1, URZ ;  /* 0x0000000108087890 */ /* 0x000fe2000fffe03f */
[C---:B------:R-:W-:Y:S01]  /*1be0*/  ISETP.GT.AND P1, PT, R0.reuse, 0x1, PT ;  /* 0x000000010000780c */ /* 0x040fe20003f24270 */
[----:B------:R-:W-:Y:S01]  /*1bf0*/  UIADD3 UR9, UR9, 0x1, URZ ;  /* 0x0000000109097890 */ /* 0x000fe2000fffe03f */
[----:B------:R-:W-:Y:S01]  /*1c00*/  VIADD R0, R0, 0xffffffff ;  /* 0xffffffff00007836 */ /* 0x000fe20000000000 */
[----:B------:R-:W-:Y:S02]  /*1c10*/  UISETP.NE.AND UP0, UPT, UR8, 0x4, UPT ;  /* 0x000000040800788c */ /* 0x000fe4000bf05270 */
[----:B------:R-:W-:Y:S02]  /*1c20*/  UISETP.NE.AND UP1, UPT, UR9, 0x4, UPT ;  /* 0x000000040900788c */ /* 0x000fe4000bf25270 */
[----:B------:R-:W-:Y:S02]  /*1c30*/  USEL UR4, URZ, 0x1, UP0 ;  /* 0x000000013f047887 */ /* 0x000fe40008000000 */
[----:B------:R-:W-:-:S02]  /*1c40*/  USEL UR8, UR8, URZ, UP0 ;  /* 0x0000003f08087287 */ /* 0x000fc40008000000 */
[----:B------:R-:W-:Y:S02]  /*1c50*/  USEL UR9, UR9, URZ, UP1 ;  /* 0x0000003f09097287 */ /* 0x000fe40008800000 */
[----:B------:R-:W-:Y:S01]  /*1c60*/  LOP3.LUT R5, R5, UR4, RZ, 0x3c, !PT ;  /* 0x0000000405057c12 */ /* 0x000fe2000f8e3cff */
[----:B------:R-:W-:Y:S09]  /*1c70*/  @P1 BRA `(.L_x_27) ;  /* 0xfffffffc004c1947 */ /* 0x000ff2000383ffff */
.L_x_20:
[----:B------:R-:W2:Y:S01]  /*1c80*/  LDC R0, c[0x0][0x28c] ;  /* 0x0000a300ff007b82 */ /* 0x000ea20000000800 */
[----:B------:R3:W-:Y:S01]  /*1c90*/  SYNCS.ARRIVE.TRANS64.A1T0 RZ, [R92+UR44], RZ ;  /* 0x000000ff5cff79a7 */ /* 0x0007e2000810002c */
[----:B--2---:R-:W-:-:S13]  /*1ca0*/  ISETP.GE.AND P1, PT, R0, 0x1, PT ;  /* 0x000000010000780c */ /* 0x004fda0003f26270 */
[----:B---3--:R-:W-:Y:S05]  /*1cb0*/  @!P1 BRA `(.L_x_28) ;  /* 0x0000000000309947 */ /* 0x008fea0003800000 */
[----:B------:R-:W-:Y:S05]  /*1cc0*/  @!P0 BRA `(.L_x_29) ;  /* 0x0000000000048947 */ /* 0x000fea0003800000 */
[----:B------:R-:W-:Y:S01]  /*1cd0*/  BPT.TRAP 0x1 ;  /* 0x000000040000795c */ /* 0x000fe20000300000 */
.L_x_29:
[----:B------:R-:W-:Y:S02]  /*1ce0*/  UIADD3 UR4, UR45, UR43, URZ ;  /* 0x0000002b2d047290 */ /* 0x000fe4000fffe03f */
[----:B------:R-:W-:Y:S02]  /*1cf0*/  UISETP.GT.U32.AND UP0, UPT, UR36, 0x1, UPT ;  /* 0x000000012400788c */ /* 0x000fe4000bf04070 */
[----:B------:R-:W-:-:S04]  /*1d00*/  USHF.L.U32 UR4, UR4, 0x3, URZ ;  /* 0x0000000304047899 */ /* 0x000fc8000800063f */
[----:B------:R-:W-:Y:S01]  /*1d10*/  ULOP3.LUT UR4, UR4, 0x18, URZ, 0xc0, !UPT ;  /* 0x0000001804047892 */ /* 0x000fe2000f8ec03f */
[----:B------:R-:W-:-:S03]  /*1d20*/  PLOP3.LUT P0, PT, PT, PT, UP0, 0x80, 0x0 ;  /* 0x000000000000781c */ /* 0x000fc60003f0f008 */
[----:B------:R-:W-:-:S04]  /*1d30*/  UIADD3 UR4, UR42, 0x20, UR4 ;  /* 0x000000202a047890 */ /* 0x000fc8000fffe004 */
[----:B------:R-:W-:-:S09]  /*1d40*/  UPRMT UR4, URZ, 0x654, UR4 ;  /* 0x000006543f047896 */ /* 0x000fd20008000004 */
[----:B------:R-:W-:Y:S01]  /*1d50*/  SYNCS.ARRIVE.TRANS64.RED.A1T0 RZ, [UR4], RZ ;  /* 0x000000ffffff79a7 */ /* 0x000fe20008100404 */
[----:B------:R-:W-:Y:S05]  /*1d60*/  @P0 BRA `(.L_x_28) ;  /* 0x0000000000040947 */ /* 0x000fea0003800000 */
[----:B------:R-:W-:Y:S01]  /*1d70*/  BPT.TRAP 0x1 ;  /* 0x000000040000795c */ /* 0x000fe20000300000 */
.L_x_28:
[----:B------:R-:W-:Y:S01]  /*1d80*/  SHF.L.U32 R0, R98, 0x1f, RZ ;  /* 0x0000001f62007819 */ /* 0x000fe200000006ff */
[----:B------:R-:W-:Y:S01]  /*1d90*/  UIADD3 UR43, UR41, UR43, URZ ;  /* 0x0000002b292b7290 */ /* 0x000fe2000fffe03f */
[----:B------:R-:W2:Y:S01]  /*1da0*/  LDC R9, c[0x0][0x288] ;  /* 0x0000a200ff097b82 */ /* 0x000ea20000000800 */
[----:B------:R-:W-:Y:S02]  /*1db0*/  IMAD.SHL.U32 R10, R90, 0x2, RZ ;  /* 0x000000025a0a7824 */ /* 0x000fe400078e00ff */
[----:B------:R-:W-:Y:S02]  /*1dc0*/  USHF.R.U32.HI UR4, URZ, 0x2, UR43 ;  /* 0x000000023f047899 */ /* 0x000fe4000801162b */
[----:B------:R-:W-:Y:S01]  /*1dd0*/  UISETP.GT.U32.AND UP0, UPT, UR43, 0x3, UPT ;  /* 0x000000032b00788c */ /* 0x000fe2000bf04070 */
[----:B------:R-:W-:Y:S01]  /*1de0*/  SHF.R.S32.HI R11, RZ, 0x1f, R10 ;  /* 0x0000001fff0b7819 */ /* 0x000fe2000001140a */
[----:B------:R-:W-:Y:S01]  /*1df0*/  ULOP3.LUT UR4, UR4, 0x1, URZ, 0xc0, !UPT ;  /* 0x0000000104047892 */ /* 0x000fe2000f8ec03f */
[----:B------:R-:W3:Y:S01]  /*1e00*/  SYNCS.PHASECHK.TRANS64.TRYWAIT P0, [R91+UR49+0x10], R0 ;  /* 0x000010005b0075a7 */ /* 0x000ee20008000171 */
[----:B------:R-:W-:-:S02]  /*1e10*/  UISETP.LT.U32.AND UP0, UPT, UR41, 0x4, UP0 ;  /* 0x000000042900788c */ /* 0x000fc40008701070 */
[----:B------:R-:W-:Y:S02]  /*1e20*/  UISETP.NE.U32.AND UP1, UPT, UR4, 0x1, UPT ;  /* 0x000000010400788c */ /* 0x000fe4000bf25070 */
[----:B------:R-:W-:Y:S02]  /*1e30*/  USEL UR5, URZ, 0x1, !UP0 ;  /* 0x000000013f057887 */ /* 0x000fe4000c000000 */
[----:B------:R-:W-:Y:S02]  /*1e40*/  UISETP.GT.U32.AND UP1, UPT, UR41, 0x3, !UP1 ;  /* 0x000000032900788c */ /* 0x000fe4000cf24070 */
[----:B------:R-:W-:Y:S02]  /*1e50*/  ULOP3.LUT UR43, UR43, 0x3, URZ, 0xc0, !UPT ;  /* 0x000000032b2b7892 */ /* 0x000fe4000f8ec03f */
[----:B------:R-:W-:-:S04]  /*1e60*/  USEL UR4, URZ, 0x1, !UP1 ;  /* 0x000000013f047887 */ /* 0x000fc8000c800000 */
[----:B------:R-:W-:Y:S01]  /*1e70*/  ULOP3.LUT UR46, UR4, UR46, UR5, 0x96, !UPT ;  /* 0x0000002e042e7292 */ /* 0x000fe2000f8e9605 */
[----:B--23--:R-:W-:Y:S11]  /*1e80*/  @!P0 BRA `(.L_x_30) ;  /* 0x0000005800848947 */ /* 0x00cff60003800000 */
.L_x_184:
[----:B--2---:R-:W-:Y:S01]  /*1e90*/  IMAD.SHL.U32 R0, R18, 0x40, RZ ;  /* 0x0000004012007824 */ /* 0x004fe200078e00ff */
[----:B------:R-:W-:Y:S01]  /*1ea0*/  ULDC UR6, c[0x0][0x284] ;  /* 0x0000a10000067ab9 */ /* 0x000fe20000000800 */
[----:B------:R-:W-:Y:S01]  /*1eb0*/  IMAD.SHL.U32 R20, R2, 0x80, RZ ;  /* 0x0000008002147824 */ /* 0x000fe200078e00ff */
[----:B------:R-:W-:Y:S01]  /*1ec0*/  SHF.R.S32.HI R13, RZ, 0x1f, R19 ;  /* 0x0000001fff0d7819 */ /* 0x000fe20000011413 */
[----:B------:R-:W-:Y:S01]  /*1ed0*/  ULDC.64 UR4, c[0x0][0x5d0] ;  /* 0x0001740000047ab9 */ /* 0x000fe20000000a00 */
[----:B------:R-:W-:Y:S01]  /*1ee0*/  ISETP.GE.AND P0, PT, R0, UR6, PT ;  /* 0x0000000600007c0c */ /* 0x000fe2000bf06270 */
[----:B01----:R-:W-:Y:S01]  /*1ef0*/  IMAD.WIDE.U32 R2, R19, UR4, R10 ;  /* 0x0000000413027c25 */ /* 0x003fe2000f8e000a */
[----:B------:R-:W-:Y:S02]  /*1f00*/  SHF.R.S32.HI R21, RZ, 0x1f, R20 ;  /* 0x0000001fff157819 */ /* 0x000fe40000011414 */
[----:B------:R-:W-:Y:S01]  /*1f10*/  ISETP.GE.OR P0, PT, R20, R9, P0 ;  /* 0x000000091400720c */ /* 0x000fe20000706670 */
[----:B------:R-:W-:-:S04]  /*1f20*/  IMAD R4, R13, UR4, RZ ;  /* 0x000000040d047c24 */ /* 0x000fc8000f8e02ff */
[----:B------:R-:W-:Y:S01]  /*1f30*/  IMAD R5, R19, UR5, R4 ;  /* 0x0000000513057c24 */ /* 0x000fe2000f8e0204 */
[----:B------:R-:W-:-:S04]  /*1f40*/  IADD3 R4, P1, R20, R2, RZ ;  /* 0x0000000214047210 */ /* 0x000fc80007f3e0ff */
[----:B------:R-:W-:-:S03]  /*1f50*/  IADD3.X R5, R21, R3, R5, P1, !PT ;  /* 0x0000000315057210 */ /* 0x000fc60000ffe405 */
[----:B------:R-:W-:Y:S06]  /*1f60*/  @P0 BRA `(.L_x_31) ;  /* 0x0000004000440947 */ /* 0x000fec0003800000 */
[----:B------:R-:W0:Y:S01]  /*1f70*/  LDC.64 R6, c[0x0][0x5c8] ;  /* 0x00017200ff067b82 */ /* 0x000e220000000a00 */
[----:B-----5:R-:W-:Y:S01]  /*1f80*/  FSETP.NEU.AND P0, PT, R23, RZ, PT ;  /* 0x000000ff1700720b */ /* 0x020fe20003f0d000 */
[----:B------:R-:W-:Y:S01]  /*1f90*/  IMAD R3, R90, -0x2, R9 ;  /* 0xfffffffe5a037824 */ /* 0x000fe200078e0209 */
[----:B------:R-:W-:Y:S01]  /*1fa0*/  BSSY B0, `(.L_x_31) ;  /* 0x000040d000007945 */ /* 0x000fe20003800000 */
[----:B------:R-:W-:-:S04]  /*1fb0*/  IMAD.WIDE R100, R18, 0x40, R88 ;  /* 0x0000004012647825 */ /* 0x000fc800078e0258 */
[----:B------:R-:W-:Y:S02]  /*1fc0*/  IMAD.IADD R2, R3, 0x1, -R20 ;  /* 0x0000000103027824 */ /* 0x000fe400078e0a14 */
[----:B------:R-:W-:-:S03]  /*1fd0*/  IMAD.IADD R0, R95, 0x1, -R0 ;  /* 0x000000015f007824 */ /* 0x000fc600078e0a00 */
[----:B------:R-:W-:-:S04]  /*1fe0*/  ISETP.GT.AND P2, PT, R2, RZ, PT ;  /* 0x000000ff0200720c */ /* 0x000fc80003f44270 */
[----:B------:R-:W-:Y:S01]  /*1ff0*/  ISETP.GT.AND P1, PT, R0, RZ, P2 ;  /* 0x000000ff0000720c */ /* 0x000fe20001724270 */
[-C--:B0-----:R-:W-:Y:S02]  /*2000*/  IMAD R3, R101, R6.reuse, RZ ;  /* 0x0000000665037224 */ /* 0x081fe400078e02ff */
[----:B------:R-:W-:-:S04]  /*2010*/  IMAD.WIDE.U32 R102, R100, R6, R4 ;  /* 0x0000000664667225 */ /* 0x000fc800078e0004 */
[----:B------:R-:W-:-:S04]  /*2020*/  IMAD R3, R100, R7, R3 ;  /* 0x0000000764037224 */ /* 0x000fc800078e0203 */
[----:B------:R-:W-:Y:S01]  /*2030*/  IMAD.IADD R9, R103, 0x1, R3 ;  /* 0x0000000167097824 */ /* 0x000fe200078e0203 */
[----:B------:R-:W-:Y:S06]  /*2040*/  @!P0 BRA `(.L_x_32) ;  /* 0x0000002c00308947 */ /* 0x000fec0003800000 */
[----:B------:R-:W0:Y:S01]  /*2050*/  LDC.64 R104, c[0x0][0x5b8] ;  /* 0x00016e00ff687b82 */ /* 0x000e220000000a00 */
[----:B------:R-:W-:-:S07]  /*2060*/  ULDC.64 UR4, c[0x0][0x5c0] ;  /* 0x0001700000047ab9 */ /* 0x000fce0000000a00 */
[----:B------:R-:W1:Y:S08]  /*2070*/  LDC.64 R106, c[0x0][0x5b0] ;  /* 0x00016c00ff6a7b82 */ /* 0x000e700000000a00 */
[----:B------:R-:W2:Y:S01]  /*2080*/  LDC.64 R108, c[0x0][0x5a8] ;  /* 0x00016a00ff6c7b82 */ /* 0x000ea20000000a00 */
[-C--:B0-----:R-:W-:Y:S02]  /*2090*/  IMAD R8, R13, R104.reuse, RZ ;  /* 0x000000680d087224 */ /* 0x081fe400078e02ff */
[----:B------:R-:W-:-:S04]  /*20a0*/  IMAD.WIDE.U32 R4, R19, R104, R10 ;  /* 0x0000006813047225 */ /* 0x000fc800078e000a */
[----:B------:R-:W-:Y:S01]  /*20b0*/  IMAD R99, R19, R105, R8 ;  /* 0x0000006913637224 */ /* 0x000fe200078e0208 */
[----:B------:R-:W-:Y:S01]  /*20c0*/  IADD3 R12, P0, R20, R4, RZ ;  /* 0x00000004140c7210 */ /* 0x000fe20007f1e0ff */
[----:B-1----:R-:W-:-:S03]  /*20d0*/  IMAD R3, R101, R106, RZ ;  /* 0x0000006a65037224 */ /* 0x002fc600078e02ff */
[----:B------:R-:W-:Y:S01]  /*20e0*/  IADD3.X R13, R21, R5, R99, P0, !PT ;  /* 0x00000005150d7210 */ /* 0x000fe200007fe463 */
[C---:B------:R-:W-:Y:S02]  /*20f0*/  IMAD R103, R100.reuse, R107, R3 ;  /* 0x0000006b64677224 */ /* 0x040fe400078e0203 */
[----:B------:R-:W-:-:S04]  /*2100*/  IMAD.WIDE.U32 R4, R100, R106, R12 ;  /* 0x0000006a64047225 */ /* 0x000fc800078e000c */
[----:B------:R-:W-:Y:S01]  /*2110*/  IMAD.IADD R3, R5, 0x1, R103 ;  /* 0x0000000105037824 */ /* 0x000fe200078e0267 */
[----:B--2---:R-:W-:-:S04]  /*2120*/  LEA R14, P0, R4, R108, 0x1 ;  /* 0x0000006c040e7211 */ /* 0x004fc800078008ff */
[----:B------:R-:W-:-:S05]  /*2130*/  LEA.HI.X R15, R4, R109, R3, 0x1, P0 ;  /* 0x0000006d040f7211 */ /* 0x000fca00000f0c03 */
[----:B------:R-:W2:Y:S01]  /*2140*/  @P1 LDG.E.LTC128B.U16 R3, desc[UR52][R14.64] ;  /* 0x000000340e031981 */ /* 0x000ea2000c1e1520 */
[----:B------:R-:W-:Y:S01]  /*2150*/  IMAD.WIDE.U32 R4, R100, R106, R20 ;  /* 0x0000006a64047225 */ /* 0x000fe200078e0014 */
[----:B------:R-:W-:Y:S02]  /*2160*/  BSSY B1, `(.L_x_33) ;  /* 0x0000015000017945 */ /* 0x000fe40003800000 */
[----:B------:R-:W-:-:S04]  /*2170*/  IADD3 R96, P0, R10, R4, RZ ;  /* 0x000000040a607210 */ /* 0x000fc80007f1e0ff */
[----:B------:R-:W-:Y:S02]  /*2180*/  IADD3.X R97, R11, R103, R5, P0, !PT ;  /* 0x000000670b617210 */ /* 0x000fe400007fe405 */
[----:B------:R-:W-:Y:S01]  /*2190*/  LEA R8, P0, R102, UR4, 0x1 ;  /* 0x0000000466087c11 */ /* 0x000fe2000f8008ff */
[----:B------:R-:W-:-:S03]  /*21a0*/  IMAD.WIDE.U32 R96, R19, R104, R96 ;  /* 0x0000006813607225 */ /* 0x000fc600078e0060 */
[----:B------:R-:W-:Y:S02]  /*21b0*/  LEA.HI.X R9, R102, UR5, R9, 0x1, P0 ;  /* 0x0000000566097c11 */ /* 0x000fe400080f0c09 */
[----:B------:R-:W-:-:S04]  /*21c0*/  ISETP.GT.AND P0, PT, R2, 0x1, PT ;  /* 0x000000010200780c */ /* 0x000fc80003f04270 */
[----:B------:R-:W-:Y:S01]  /*21d0*/  ISETP.GT.AND P3, PT, R0, RZ, P0 ;  /* 0x000000ff0000720c */ /* 0x000fe20000764270 */
[----:B--2---:R-:W-:-:S05]  /*21e0*/  HADD2.F32 R4, -RZ, R3.H0_H0 ;  /* 0x20000003ff047230 */ /* 0x004fca0000004100 */
[----:B------:R-:W-:Y:S01]  /*21f0*/  FMUL R5, R4, R23 ;  /* 0x0000001704057220 */ /* 0x000fe20000400000 */
[----:B------:R-:W-:-:S03]  /*2200*/  LEA R4, P4, R96, R108, 0x1 ;  /* 0x0000006c60047211 */ /* 0x000fc600078808ff */
[----:B------:R-:W-:-:S05]  /*2210*/  FFMA R5, R24, R22, R5 ;  /* 0x0000001618057223 */ /* 0x000fca0000000005 */
[----:B------:R-:W-:Y:S01]  /*2220*/  F2FP.F16.F32.PACK_AB R14, RZ, R5 ;  /* 0x00000005ff0e723e */ /* 0x000fe200000000ff */
[----:B------:R-:W-:-:S03]  /*2230*/  IMAD.IADD R5, R99, 0x1, R97 ;  /* 0x0000000163057824 */ /* 0x000fc600078e0261 */
[----:B------:R-:W-:Y:S01]  /*2240*/  PRMT R15, R14, 0x7610, R15 ;  /* 0x000076100e0f7816 */ /* 0x000fe2000000000f */
[----:B------:R-:W-:Y:S01]  /*2250*/  IMAD.SHL.U32 R14, R106, 0x8, RZ ;  /* 0x000000086a0e7824 */ /* 0x000fe200078e00ff */
[----:B------:R-:W-:-:S03]  /*2260*/  LEA.HI.X R5, R96, R109, R5, 0x1, P4 ;  /* 0x0000006d60057211 */ /* 0x000fc600020f0c05 */
[----:B------:R0:W-:Y:S02]  /*2270*/  @P1 STG.E.U16 desc[UR52][R8.64], R15 ;  /* 0x0000000f08001986 */ /* 0x0001e4000c101534 */
[----:B0-----:R-:W-:Y:S01]  /*2280*/  SHF.L.U64.HI R15, R106, 0x3, R107 ;  /* 0x000000036a0f7819 */ /* 0x001fe2000001026b */
[----:B------:R-:W-:Y:S06]  /*2290*/  @!P3 BRA `(.L_x_34) ;  /* 0x000000000004b947 */ /* 0x000fec0003800000 */
[----:B------:R0:W5:Y:S02]  /*22a0*/  LDG.E.LTC128B.U16 R3, desc[UR52][R4.64+0x2] ;  /* 0x0000023404037981 */ /* 0x000164000c1e1520 */
.L_x_34:
[----:B------:R-:W-:Y:S05]  /*22b0*/  BSYNC B1 ;  /* 0x0000000000017941 */ /* 0x000fea0003800000 */
.L_x_33:
[----:B-----5:R-:W-:Y:S01]  /*22c0*/  HADD2.F32 R18, -RZ, R3.H0_H0 ;  /* 0x20000003ff127230 */ /* 0x020fe20000004100 */
[----:B------:R-:W-:Y:S01]  /*22d0*/  ISETP.GT.AND P2, PT, R0, 0x8, P2 ;  /* 0x000000080000780c */ /* 0x000fe20001744270 */
[----:B------:R-:W-:-:S04]  /*22e0*/  IMAD.WIDE.U32 R14, R100, R106, R14 ;  /* 0x0000006a640e7225 */ /* 0x000fc800078e000e */
[----:B------:R-:W-:Y:S01]  /*22f0*/  FMUL R18, R18, R23 ;  /* 0x0000001712127220 */ /* 0x000fe20000400000 */
[----:B------:R-:W-:Y:S01]  /*2300*/  IMAD.IADD R103, R103, 0x1, R15 ;  /* 0x0000000167677824 */ /* 0x000fe200078e020f */
[----:B------:R-:W-:Y:S02]  /*2310*/  IADD3 R15, P1, R12, R14, RZ ;  /* 0x0000000e0c0f7210 */ /* 0x000fe40007f3e0ff */
[----:B------:R-:W-:-:S03]  /*2320*/  FFMA R18, R25, R22, R18 ;  /* 0x0000001619127223 */ /* 0x000fc60000000012 */
[----:B------:R-:W-:Y:S01]  /*2330*/  IMAD.X R24, R103, 0x1, R13, P1 ;  /* 0x0000000167187824 */ /* 0x000fe200008e060d */
[C---:B------:R-:W-:Y:S02]  /*2340*/  LEA R12, P1, R15.reuse, R108, 0x1 ;  /* 0x0000006c0f0c7211 */ /* 0x040fe400078208ff */
[----:B------:R-:W-:Y:S02]  /*2350*/  F2FP.F16.F32.PACK_AB R18, RZ, R18 ;  /* 0x00000012ff12723e */ /* 0x000fe400000000ff */
[----:B------:R-:W-:Y:S02]  /*2360*/  LEA.HI.X R13, R15, R109, R24, 0x1, P1 ;  /* 0x0000006d0f0d7211 */ /* 0x000fe400008f0c18 */
[----:B------:R-:W-:Y:S02]  /*2370*/  PRMT R15, R18, 0x7610, R15 ;  /* 0x00007610120f7816 */ /* 0x000fe4000000000f */
[----:B------:R-:W-:-:S03]  /*2380*/  PRMT R18, R3, 0x7610, R18 ;  /* 0x0000761003127816 */ /* 0x000fc60000000012 */
[----:B------:R1:W-:Y:S04]  /*2390*/  @P3 STG.E.U16 desc[UR52][R8.64+0x2], R15 ;  /* 0x0000020f08003986 */ /* 0x0003e8000c101534 */
[----:B------:R-:W2:Y:S01]  /*23a0*/  @P2 LDG.E.LTC128B.U16 R18, desc[UR52][R12.64] ;  /* 0x000000340c122981 */ /* 0x000ea2000c1e1520 */
[----:B------:R-:W-:Y:S01]  /*23b0*/  IADD3 R14, P1, P3, R10, R14, R20 ;  /* 0x0000000e0a0e7210 */ /* 0x000fe20007b3e014 */
[----:B------:R-:W-:Y:S01]  /*23c0*/  BSSY B1, `(.L_x_35) ;  /* 0x0000011000017945 */ /* 0x000fe20003800000 */
[----:B------:R-:W-:Y:S02]  /*23d0*/  ISETP.GT.AND P0, PT, R0, 0x8, P0 ;  /* 0x000000080000780c */ /* 0x000fe40000704270 */
[----:B-1----:R-:W-:Y:S02]  /*23e0*/  IADD3.X R15, R11, R103, R21, P1, P3 ;  /* 0x000000670b0f7210 */ /* 0x002fe40000fe6415 */
[----:B------:R-:W-:Y:S01]  /*23f0*/  SHF.L.U64.HI R11, R6, 0x4, R7 ;  /* 0x00000004060b7819 */ /* 0x000fe20000010207 */
[----:B------:R-:W-:-:S04]  /*2400*/  IMAD.WIDE.U32 R14, R19, R104, R14 ;  /* 0x00000068130e7225 */ /* 0x000fc800078e000e */
[----:B------:R-:W-:Y:S02]  /*2410*/  IMAD.IADD R7, R99, 0x1, R15 ;  /* 0x0000000163077824 */ /* 0x000fe400078e020f */
[----:B--2---:R-:W-:-:S05]  /*2420*/  HADD2.F32 R10, -RZ, R18.H0_H0 ;  /* 0x20000012ff0a7230 */ /* 0x004fca0000004100 */
[----:B------:R-:W-:Y:S01]  /*2430*/  FMUL R3, R10, R23 ;  /* 0x000000170a037220 */ /* 0x000fe20000400000 */
[----:B------:R-:W-:Y:S02]  /*2440*/  LEA R10, P1, R6, R8, 0x4 ;  /* 0x00000008060a7211 */ /* 0x000fe400078220ff */
[----:B------:R-:W-:Y:S01]  /*2450*/  LEA R6, P3, R14, R108, 0x1 ;  /* 0x0000006c0e067211 */ /* 0x000fe200078608ff */
[----:B------:R-:W-:Y:S02]  /*2460*/  FFMA R3, R26, R22, R3 ;  /* 0x000000161a037223 */ /* 0x000fe40000000003 */
[----:B------:R-:W-:Y:S01]  /*2470*/  IMAD.X R11, R11, 0x1, R9, P1 ;  /* 0x000000010b0b7824 */ /* 0x000fe200008e0609 */
[----:B------:R-:W-:Y:S02]  /*2480*/  LEA.HI.X R7, R14, R109, R7, 0x1, P3 ;  /* 0x0000006d0e077211 */ /* 0x000fe400018f0c07 */
[----:B------:R-:W-:-:S05]  /*2490*/  F2FP.F16.F32.PACK_AB R3, RZ, R3 ;  /* 0x00000003ff03723e */ /* 0x000fca00000000ff */
[----:B------:R1:W-:Y:S01]  /*24a0*/  @P2 STG.E.U16 desc[UR52][R10.64], R3 ;  /* 0x000000030a002986 */ /* 0x0003e2000c101534 */
[----:B------:R-:W-:Y:S05]  /*24b0*/  @!P0 BRA `(.L_x_36) ;  /* 0x0000000000048947 */ /* 0x000fea0003800000 */
[----:B------:R2:W5:Y:S02]  /*24c0*/  LDG.E.LTC128B.U16 R18, desc[UR52][R6.64+0x2] ;  /* 0x0000023406127981 */ /* 0x000564000c1e1520 */
.L_x_36:
[----:B------:R-:W-:Y:S05]  /*24d0*/  BSYNC B1 ;  /* 0x0000000000017941 */ /* 0x000fea0003800000 */
.L_x_35:
[----:B-----5:R-:W-:Y:S01]  /*24e0*/  HADD2.F32 R12, -RZ, R18.H0_H0 ;  /* 0x20000012ff0c7230 */ /* 0x020fe20000004100 */
[----:B------:R-:W-:Y:S01]  /*24f0*/  ISETP.GT.AND P1, PT, R2, 0x8, PT ;  /* 0x000000080200780c */ /* 0x000fe20003f24270 */
[----:B------:R-:W-:Y:S03]  /*2500*/  BSSY B1, `(.L_x_37) ;  /* 0x0000008000017945 */ /* 0x000fe60003800000 */
[----:B------:R-:W-:Y:S01]  /*2510*/  FMUL R12, R12, R23 ;  /* 0x000000170c0c7220 */ /* 0x000fe20000400000 */
[----:B------:R-:W-:-:S03]  /*2520*/  ISETP.GT.AND P2, PT, R0, RZ, P1 ;  /* 0x000000ff0000720c */ /* 0x000fc60000f44270 */
[----:B------:R-:W-:-:S05]  /*2530*/  FFMA R12, R27, R22, R12 ;  /* 0x000000161b0c7223 */ /* 0x000fca000000000c */
[----:B------:R-:W-:-:S05]  /*2540*/  F2FP.F16.F32.PACK_AB R12, RZ, R12 ;  /* 0x0000000cff0c723e */ /* 0x000fca00000000ff */
[----:B------:R3:W-:Y:S01]  /*2550*/  @P0 STG.E.U16 desc[UR52][R10.64+0x2], R12 ;  /* 0x0000020c0a000986 */ /* 0x0007e2000c101534 */
[----:B------:R-:W-:Y:S05]  /*2560*/  @!P2 BRA `(.L_x_38) ;  /* 0x000000000004a947 */ /* 0x000fea0003800000 */
[----:B------:R4:W5:Y:S02]  /*2570*/  LDG.E.LTC128B.U16 R18, desc[UR52][R4.64+0x10] ;  /* 0x0000103404127981 */ /* 0x000964000c1e1520 */
.L_x_38:
[----:B------:R-:W-:Y:S05]  /*2580*/  BSYNC B1 ;  /* 0x0000000000017941 */ /* 0x000fea0003800000 */
.L_x_37:
[----:B---3-5:R-:W-:Y:S01]  /*2590*/  HADD2.F32 R12, -RZ, R18.H0_H0 ;  /* 0x20000012ff0c7230 */ /* 0x028fe20000004100 */
[----:B------:R-:W-:Y:S01]  /*25a0*/  ISETP.GT.AND P0, PT, R2, 0x9, PT ;  /* 0x000000090200780c */ /* 0x000fe20003f04270 */
[----:B------:R-:W-:Y:S03]  /*25b0*/  BSSY B1, `(.L_x_39) ;  /* 0x0000008000017945 */ /* 0x000fe60003800000 */
[----:B-1----:R-:W-:Y:S01]  /*25c0*/  FMUL R3, R12, R23 ;  /* 0x000000170c037220 */ /* 0x002fe20000400000 */
[----:B------:R-:W-:-:S03]  /*25d0*/  ISETP.GT.AND P3, PT, R0, RZ, P0 ;  /* 0x000000ff0000720c */ /* 0x000fc60000764270 */
[----:B------:R-:W-:-:S05]  /*25e0*/  FFMA R3, R28, R22, R3 ;  /* 0x000000161c037223 */ /* 0x000fca0000000003 */
[----:B------:R-:W-:-:S05]  /*25f0*/  F2FP.F16.F32.PACK_AB R3, RZ, R3 ;  /* 0x00000003ff03723e */ /* 0x000fca00000000ff */
[----:B------:R1:W-:Y:S01]  /*2600*/  @P2 STG.E.U16 desc[UR52][R8.64+0x10], R3 ;  /* 0x0000100308002986 */ /* 0x0003e2000c101534 */
[----:B------:R-:W-:Y:S05]  /*2610*/  @!P3 BRA `(.L_x_40) ;  /* 0x000000000004b947 */ /* 0x000fea0003800000 */
[----:B------:R3:W5:Y:S02]  /*2620*/  LDG.E.LTC128B.U16 R18, desc[UR52][R4.64+0x12] ;  /* 0x0000123404127981 */ /* 0x000764000c1e1520 */
.L_x_40:
[----:B------:R-:W-:Y:S05]  /*2630*/  BSYNC B1 ;  /* 0x0000000000017941 */ /* 0x000fea0003800000 */
.L_x_39:
[----:B-----5:R-:W-:Y:S01]  /*2640*/  HADD2.F32 R12, -RZ, R18.H0_H0 ;  /* 0x20000012ff0c7230 */ /* 0x020fe20000004100 */
[----:B------:R-:W-:Y:S01]  /*2650*/  ISETP.GT.AND P1, PT, R0, 0x8, P1 ;  /* 0x000000080000780c */ /* 0x000fe20000f24270 */
[----:B------:R-:W-:Y:S03]  /*2660*/  BSSY B1, `(.L_x_41) ;  /* 0x0000007000017945 */ /* 0x000fe60003800000 */
[----:B------:R-:W-:-:S04]  /*2670*/  FMUL R12, R12, R23 ;  /* 0x000000170c0c7220 */ /* 0x000fc80000400000 */
[----:B------:R-:W-:-:S05]  /*2680*/  FFMA R12, R29, R22, R12 ;  /* 0x000000161d0c7223 */ /* 0x000fca000000000c */
[----:B------:R-:W-:-:S05]  /*2690*/  F2FP.F16.F32.PACK_AB R12, RZ, R12 ;  /* 0x0000000cff0c723e */ /* 0x000fca00000000ff */
[----:B------:R0:W-:Y:S01]  /*26a0*/  @P3 STG.E.U16 desc[UR52][R8.64+0x12], R12 ;  /* 0x0000120c08003986 */ /* 0x0001e2000c101534 */
[----:B------:R-:W-:Y:S05]  /*26b0*/  @!P1 BRA `(.L_x_42) ;  /* 0x0000000000049947 */ /* 0x000fea0003800000 */
[----:B------:R0:W5:Y:S02]  /*26c0*/  LDG.E.LTC128B.U16 R18, desc[UR52][R6.64+0x10] ;  /* 0x0000103406127981 */ /* 0x000164000c1e1520 */
.L_x_42:
[----:B------:R-:W-:Y:S05]  /*26d0*/  BSYNC B1 ;  /* 0x0000000000017941 */ /* 0x000fea0003800000 */
.L_x_41:
[----:B0----5:R-:W-:Y:S01]  /*26e0*/  HADD2.F32 R12, -RZ, R18.H0_H0 ;  /* 0x20000012ff0c7230 */ /* 0x021fe20000004100 */
[----:B------:R-:W-:Y:S01]  /*26f0*/  ISETP.GT.AND P0, PT, R0, 0x8, P0 ;  /* 0x000000080000780c */ /* 0x000fe20000704270 */
[----:B------:R-:W-:Y:S03]  /*2700*/  BSSY B1, `(.L_x_43) ;  /* 0x0000007000017945 */ /* 0x000fe60003800000 */
[----:B-1----:R-:W-:-:S04]  /*2710*/  FMUL R3, R12, R23 ;  /* 0x000000170c037220 */ /* 0x002fc80000400000 */
[----:B------:R-:W-:-:S05]  /*2720*/  FFMA R3, R30, R22, R3 ;  /* 0x000000161e037223 */ /* 0x000fca0000000003 */
[----:B------:R-:W-:-:S05]  /*2730*/  F2FP.F16.F32.PACK_AB R3, RZ, R3 ;  /* 0x00000003ff03723e */ /* 0x000fca00000000ff */
[----:B------:R0:W-:Y:S01]  /*2740*/  @P1 STG.E.U16 desc[UR52][R10.64+0x10], R3 ;  /* 0x000010030a001986 */ /* 0x0001e2000c101534 */
[----:B------:R-:W-:Y:S05]  /*2750*/  @!P0 BRA `(.L_x_44) ;  /* 0x0000000000048947 */ /* 0x000fea0003800000 */
[----:B------:R1:W5:Y:S02]  /*2760*/  LDG.E.LTC128B.U16 R18, desc[UR52][R6.64+0x12] ;  /* 0x0000123406127981 */ /* 0x000364000c1e1520 */
.L_x_44:
[----:B------:R-:W-:Y:S05]  /*2770*/  BSYNC B1 ;  /* 0x0000000000017941 */ /* 0x000fea0003800000 */
.L_x_43:
        /* <DEDUP_REMOVED lines=10> */
.L_x_46:
[----:B------:R-:W-:Y:S05]  /*2820*/  BSYNC B1 ;  /* 0x0000000000017941 */ /* 0x000fea0003800000 */
.L_x_45:
[----:B0----5:R-:W-:Y:S01]  /*2830*/  HADD2.F32 R12, -RZ, R18.H0_H0 ;  /* 0x20000012ff0c7230 */ /* 0x021fe20000004100 */
        /* <DEDUP_REMOVED lines=9> */
.L_x_48:
[----:B------:R-:W-:Y:S05]  /*28d0*/  BSYNC B1 ;  /* 0x0000000000017941 */ /* 0x000fea0003800000 */
.L_x_47:
        /* <DEDUP_REMOVED lines=9> */
.L_x_50:
[----:B------:R-:W-:Y:S05]  /*2970*/  BSYNC B1 ;  /* 0x0000000000017941 */ /* 0x000fea0003800000 */
.L_x_49:
[----:B0----5:R-:W-:Y:S01]  /*2980*/  HADD2.F32 R12, -RZ, R18.H0_H0 ;  /* 0x20000012ff0c7230 */ /* 0x021fe20000004100 */
        /* <DEDUP_REMOVED lines=8> */
.L_x_52:
[----:B------:R-:W-:Y:S05]  /*2a10*/  BSYNC B1 ;  /* 0x0000000000017941 */ /* 0x000fea0003800000 */
.L_x_51:
        /* <DEDUP_REMOVED lines=10> */
.L_x_54:
[----:B------:R-:W-:Y:S05]  /*2ac0*/  BSYNC B1 ;  /* 0x0000000000017941 */ /* 0x000fea0003800000 */
.L_x_53:
        /* <DEDUP_REMOVED lines=10> */
.L_x_56:
[----:B------:R-:W-:Y:S05]  /*2b70*/  BSYNC B1 ;  /* 0x0000000000017941 */ /* 0x000fea0003800000 */
.L_x_55:
        /* <DEDUP_REMOVED lines=9> */
.L_x_58:
[----:B------:R-:W-:Y:S05]  /*2c10*/  BSYNC B1 ;  /* 0x0000000000017941 */ /* 0x000fea0003800000 */
.L_x_57:
        /* <DEDUP_REMOVED lines=9> */
.L_x_60:
[----:B------:R-:W-:Y:S05]  /*2cb0*/  BSYNC B1 ;  /* 0x0000000000017941 */ /* 0x000fea0003800000 */
.L_x_59:
        /* <DEDUP_REMOVED lines=10> */
.L_x_62:
[----:B------:R-:W-:Y:S05]  /*2d60*/  BSYNC B1 ;  /* 0x0000000000017941 */ /* 0x000fea0003800000 */
.L_x_61:
        /* <DEDUP_REMOVED lines=10> */
.L_x_64:
[----:B------:R-:W-:Y:S05]  /*2e10*/  BSYNC B1 ;  /* 0x0000000000017941 */ /* 0x000fea0003800000 */
.L_x_63:
        /* <DEDUP_REMOVED lines=9> */
.L_x_66:
[----:B------:R-:W-:Y:S05]  /*2eb0*/  BSYNC B1 ;  /* 0x0000000000017941 */ /* 0x000fea0003800000 */
.L_x_65:
        /* <DEDUP_REMOVED lines=9> */
.L_x_68:
[----:B------:R-:W-:Y:S05]  /*2f50*/  BSYNC B1 ;  /* 0x0000000000017941 */ /* 0x000fea0003800000 */
.L_x_67:
        /* <DEDUP_REMOVED lines=10> */
.L_x_70:
[----:B------:R-:W-:Y:S05]  /*3000*/  BSYNC B1 ;  /* 0x0000000000017941 */ /* 0x000fea0003800000 */
.L_x_69:
        /* <DEDUP_REMOVED lines=10> */
.L_x_72:
[----:B------:R-:W-:Y:S05]  /*30b0*/  BSYNC B1 ;  /* 0x0000000000017941 */ /* 0x000fea0003800000 */
.L_x_71:
        /* <DEDUP_REMOVED lines=9> */
.L_x_74:
[----:B------:R-:W-:Y:S05]  /*3150*/  BSYNC B1 ;  /* 0x0000000000017941 */ /* 0x000fea0003800000 */
.L_x_73:
        /* <DEDUP_REMOVED lines=9> */
.L_x_76:
[----:B------:R-:W-:Y:S05]  /*31f0*/  BSYNC B1 ;  /* 0x0000000000017941 */ /* 0x000fea0003800000 */
.L_x_75:
        /* <DEDUP_REMOVED lines=10> */
.L_x_78:
[----:B------:R-:W-:Y:S05]  /*32a0*/  BSYNC B1 ;  /* 0x0000000000017941 */ /* 0x000fea0003800000 */
.L_x_77:
        /* <DEDUP_REMOVED lines=10> */
.L_x_80:
[----:B------:R-:W-:Y:S05]  /*3350*/  BSYNC B1 ;  /* 0x0000000000017941 */ /* 0x000fea0003800000 */
.L_x_79:
        /* <DEDUP_REMOVED lines=9> */
.L_x_82:
[----:B------:R-:W-:Y:S05]  /*33f0*/  BSYNC B1 ;  /* 0x0000000000017941 */ /* 0x000fea0003800000 */
.L_x_81:
        /* <DEDUP_REMOVED lines=9> */
.L_x_84:
[----:B------:R-:W-:Y:S05]  /*3490*/  BSYNC B1 ;  /* 0x0000000000017941 */ /* 0x000fea0003800000 */
.L_x_83:
        /* <DEDUP_REMOVED lines=10> */
.L_x_86:
[----:B------:R-:W-:Y:S05]  /*3540*/  BSYNC B1 ;  /* 0x0000000000017941 */ /* 0x000fea0003800000 */
.L_x_85:
        /* <DEDUP_REMOVED lines=10> */
.L_x_88:
[----:B------:R-:W-:Y:S05]  /*35f0*/  BSYNC B1 ;  /* 0x0000000000017941 */ /* 0x000fea0003800000 */
.L_x_87:
        /* <DEDUP_REMOVED lines=9> */
.L_x_90:
[----:B------:R-:W-:Y:S05]  /*3690*/  BSYNC B1 ;  /* 0x0000000000017941 */ /* 0x000fea0003800000 */
.L_x_89:
        /* <DEDUP_REMOVED lines=9> */
.L_x_92:
[----:B------:R-:W-:Y:S05]  /*3730*/  BSYNC B1 ;  /* 0x0000000000017941 */ /* 0x000fea0003800000 */
.L_x_91:
        /* <DEDUP_REMOVED lines=10> */
.L_x_94:
[----:B------:R-:W-:Y:S05]  /*37e0*/  BSYNC B1 ;  /* 0x0000000000017941 */ /* 0x000fea0003800000 */
.L_x_93:
        /* <DEDUP_REMOVED lines=10> */
.L_x_96:
[----:B------:R-:W-:Y:S05]  /*3890*/  BSYNC B1 ;  /* 0x0000000000017941 */ /* 0x000fea0003800000 */
.L_x_95:
        /* <DEDUP_REMOVED lines=9> */
.L_x_98:
[----:B------:R-:W-:Y:S05]  /*3930*/  BSYNC B1 ;  /* 0x0000000000017941 */ /* 0x000fea0003800000 */
.L_x_97:
        /* <DEDUP_REMOVED lines=9> */
.L_x_100:
[----:B------:R-:W-:Y:S05]  /*39d0*/  BSYNC B1 ;  /* 0x0000000000017941 */ /* 0x000fea0003800000 */
.L_x_99:
        /* <DEDUP_REMOVED lines=10> */
.L_x_102:
[----:B------:R-:W-:Y:S05]  /*3a80*/  BSYNC B1 ;  /* 0x0000000000017941 */ /* 0x000fea0003800000 */
.L_x_101:
        /* <DEDUP_REMOVED lines=10> */
.L_x_104:
[----:B------:R-:W-:Y:S05]  /*3b30*/  BSYNC B1 ;  /* 0x0000000000017941 */ /* 0x000fea0003800000 */
.L_x_103:
        /* <DEDUP_REMOVED lines=9> */
.L_x_106:
[----:B------:R-:W-:Y:S05]  /*3bd0*/  BSYNC B1 ;  /* 0x0000000000017941 */ /* 0x000fea0003800000 */
.L_x_105:
        /* <DEDUP_REMOVED lines=9> */
.L_x_108:
[----:B------:R-:W-:Y:S05]  /*3c70*/  BSYNC B1 ;  /* 0x0000000000017941 */ /* 0x000fea0003800000 */
.L_x_107:
        /* <DEDUP_REMOVED lines=10> */
.L_x_110:
[----:B------:R-:W-:Y:S05]  /*3d20*/  BSYNC B1 ;  /* 0x0000000000017941 */ /* 0x000fea0003800000 */
.L_x_109:
        /* <DEDUP_REMOVED lines=10> */
.L_x_112:
[----:B------:R-:W-:Y:S05]  /*3dd0*/  BSYNC B1 ;  /* 0x0000000000017941 */ /* 0x000fea0003800000 */
.L_x_111:
        /* <DEDUP_REMOVED lines=9> */
.L_x_114:
[----:B------:R-:W-:Y:S05]  /*3e70*/  BSYNC B1 ;  /* 0x0000000000017941 */ /* 0x000fea0003800000 */
.L_x_113:
        /* <DEDUP_REMOVED lines=9> */
.L_x_116:
[----:B------:R-:W-:Y:S05]  /*3f10*/  BSYNC B1 ;  /* 0x0000000000017941 */ /* 0x000fea0003800000 */
.L_x_115:
        /* <DEDUP_REMOVED lines=10> */
.L_x_118:
[----:B------:R-:W-:Y:S05]  /*3fc0*/  BSYNC B1 ;  /* 0x0000000000017941 */ /* 0x000fea0003800000 */
.L_x_117:
        /* <DEDUP_REMOVED lines=10> */
.L_x_120:
[----:B------:R-:W-:Y:S05]  /*4070*/  BSYNC B1 ;  /* 0x0000000000017941 */ /* 0x000fea0003800000 */
.L_x_119:
        /* <DEDUP_REMOVED lines=9> */
.L_x_122:
[----:B------:R-:W-:Y:S05]  /*4110*/  BSYNC B1 ;  /* 0x0000000000017941 */ /* 0x000fea0003800000 */
.L_x_121:
        /* <DEDUP_REMOVED lines=9> */
.L_x_124:
[----:B------:R-:W-:Y:S05]  /*41b0*/  BSYNC B1 ;  /* 0x0000000000017941 */ /* 0x000fea0003800000 */
.L_x_123:
        /* <DEDUP_REMOVED lines=10> */
.L_x_126:
[----:B------:R-:W-:Y:S05]  /*4260*/  BSYNC B1 ;  /* 0x0000000000017941 */ /* 0x000fea0003800000 */
.L_x_125:
        /* <DEDUP_REMOVED lines=10> */
.L_x_128:
[----:B------:R-:W-:Y:S05]  /*4310*/  BSYNC B1 ;  /* 0x0000000000017941 */ /* 0x000fea0003800000 */
.L_x_127:
        /* <DEDUP_REMOVED lines=9> */
.L_x_130:
[----:B------:R-:W-:Y:S05]  /*43b0*/  BSYNC B1 ;  /* 0x0000000000017941 */ /* 0x000fea0003800000 */
.L_x_129:
        /* <DEDUP_REMOVED lines=9> */
.L_x_132:
[----:B------:R-:W-:Y:S05]  /*4450*/  BSYNC B1 ;  /* 0x0000000000017941 */ /* 0x000fea0003800000 */
.L_x_131:
        /* <DEDUP_REMOVED lines=10> */
.L_x_134:
[----:B------:R-:W-:Y:S05]  /*4500*/  BSYNC B1 ;  /* 0x0000000000017941 */ /* 0x000fea0003800000 */
.L_x_133:
        /* <DEDUP_REMOVED lines=10> */
.L_x_136:
[----:B------:R-:W-:Y:S05]  /*45b0*/  BSYNC B1 ;  /* 0x0000000000017941 */ /* 0x000fea0003800000 */
.L_x_135:
        /* <DEDUP_REMOVED lines=9> */
.L_x_138:
[----:B------:R-:W-:Y:S05]  /*4650*/  BSYNC B1 ;  /* 0x0000000000017941 */ /* 0x000fea0003800000 */
.L_x_137:
        /* <DEDUP_REMOVED lines=9> */
.L_x_140:
[----:B------:R-:W-:Y:S05]  /*46f0*/  BSYNC B1 ;  /* 0x0000000000017941 */ /* 0x000fea0003800000 */
.L_x_139:
        /* <DEDUP_REMOVED lines=10> */
.L_x_142:
[----:B------:R-:W-:Y:S05]  /*47a0*/  BSYNC B1 ;  /* 0x0000000000017941 */ /* 0x000fea0003800000 */
.L_x_141:
        /* <DEDUP_REMOVED lines=10> */
.L_x_144:
[----:B------:R-:W-:Y:S05]  /*4850*/  BSYNC B1 ;  /* 0x0000000000017941 */ /* 0x000fea0003800000 */
.L_x_143:
        /* <DEDUP_REMOVED lines=9> */
.L_x_146:
[----:B------:R-:W-:Y:S05]  /*48f0*/  BSYNC B1 ;  /* 0x0000000000017941 */ /* 0x000fea0003800000 */
.L_x_145:
        /* <DEDUP_REMOVED lines=9> */
.L_x_148:
[----:B------:R-:W-:Y:S05]  /*4990*/  BSYNC B1 ;  /* 0x0000000000017941 */ /* 0x000fea0003800000 */
.L_x_147:
        /* <DEDUP_REMOVED lines=10> */
.L_x_150:
[----:B------:R-:W-:Y:S05]  /*4a40*/  BSYNC B1 ;  /* 0x0000000000017941 */ /* 0x000fea0003800000 */
.L_x_149:
[----:B0----5:R-:W-:Y:S01]  /*4a50*/  HADD2.F32 R12, -RZ, R18.H0_H0 ;  /* 0x20000012ff0c7230 */ /* 0x021fe20000004100 */
[----:B------:R-:W-:Y:S01]  /*4a60*/  ISETP.GT.AND P0, PT, R2, 0x79, PT ;  /* 0x000000790200780c */ /* 0x000fe20003f04270 */
[----:B------:R-:W-:Y:S01]  /*4a70*/  @P2 IMAD.MOV.U32 R2, RZ, RZ, R8 ;  /* 0x000000ffff022224 */ /* 0x000fe200078e0008 */
[----:B------:R-:W-:Y:S02]  /*4a80*/  BSSY B1, `(.L_x_151) ;  /* 0x000000a000017945 */ /* 0x000fe40003800000 */
[----:B------:R-:W-:Y:S01]  /*4a90*/  FMUL R3, R12, R23 ;  /* 0x000000170c037220 */ /* 0x000fe20000400000 */
[----:B------:R-:W-:-:S03]  /*4aa0*/  ISETP.GT.AND P3, PT, R0, RZ, P0 ;  /* 0x000000ff0000720c */ /* 0x000fc60000764270 */
[----:B------:R-:W-:-:S05]  /*4ab0*/  FFMA R3, R84, R22, R3 ;  /* 0x0000001654037223 */ /* 0x000fca0000000003 */
[----:B------:R-:W-:-:S04]  /*4ac0*/  F2FP.F16.F32.PACK_AB R3, RZ, R3 ;  /* 0x00000003ff03723e */ /* 0x000fc800000000ff */
[----:B------:R-:W-:Y:S01]  /*4ad0*/  PRMT R12, R3, 0x7610, R12 ;  /* 0x00007610030c7816 */ /* 0x000fe2000000000c */
[----:B------:R-:W-:-:S05]  /*4ae0*/  @P2 IMAD.MOV.U32 R3, RZ, RZ, R9 ;  /* 0x000000ffff032224 */ /* 0x000fca00078e0009 */
[----:B------:R0:W-:Y:S01]  /*4af0*/  @P2 STG.E.U16 desc[UR52][R2.64+0xf0], R12 ;  /* 0x0000f00c02002986 */ /* 0x0001e2000c101534 */
[----:B------:R-:W-:Y:S05]  /*4b00*/  @!P3 BRA `(.L_x_152) ;  /* 0x000000000004b947 */ /* 0x000fea0003800000 */
[----:B------:R0:W5:Y:S02]  /*4b10*/  LDG.E.LTC128B.U16 R18, desc[UR52][R4.64+0xf2] ;  /* 0x0000f23404127981 */ /* 0x000164000c1e1520 */
.L_x_152:
[----:B------:R-:W-:Y:S05]  /*4b20*/  BSYNC B1 ;  /* 0x0000000000017941 */ /* 0x000fea0003800000 */
.L_x_151:
        /* <DEDUP_REMOVED lines=9> */
.L_x_154:
[----:B------:R-:W-:Y:S05]  /*4bc0*/  BSYNC B1 ;  /* 0x0000000000017941 */ /* 0x000fea0003800000 */
.L_x_153:
[----:B0----5:R-:W-:Y:S01]  /*4bd0*/  HADD2.F32 R2, -RZ, R18.H0_H0 ;  /* 0x20000012ff027230 */ /* 0x021fe20000004100 */
[----:B------:R-:W-:Y:S01]  /*4be0*/  ISETP.GT.AND P0, PT, R0, 0x8, P0 ;  /* 0x000000080000780c */ /* 0x000fe20000704270 */
[----:B------:R-:W-:Y:S03]  /*4bf0*/  BSSY B1, `(.L_x_155) ;  /* 0x000000a000017945 */ /* 0x000fe60003800000 */
[----:B------:R-:W-:Y:S01]  /*4c00*/  FMUL R3, R2, R23 ;  /* 0x0000001702037220 */ /* 0x000fe20000400000 */
[----:B------:R-:W-:-:S03]  /*4c10*/  @P1 IMAD.MOV.U32 R2, RZ, RZ, R10 ;  /* 0x000000ffff021224 */ /* 0x000fc600078e000a */
[----:B------:R-:W-:-:S05]  /*4c20*/  FFMA R3, R86, R22, R3 ;  /* 0x0000001656037223 */ /* 0x000fca0000000003 */
[----:B------:R-:W-:-:S04]  /*4c30*/  F2FP.F16.F32.PACK_AB R3, RZ, R3 ;  /* 0x00000003ff03723e */ /* 0x000fc800000000ff */
[----:B---34-:R-:W-:Y:S01]  /*4c40*/  PRMT R4, R3, 0x7610, R4 ;  /* 0x0000761003047816 */ /* 0x018fe20000000004 */
[----:B------:R-:W-:-:S05]  /*4c50*/  @P1 IMAD.MOV.U32 R3, RZ, RZ, R11 ;  /* 0x000000ffff031224 */ /* 0x000fca00078e000b */
[----:B------:R0:W-:Y:S01]  /*4c60*/  @P1 STG.E.U16 desc[UR52][R2.64+0xf0], R4 ;  /* 0x0000f00402001986 */ /* 0x0001e2000c101534 */
[----:B------:R-:W-:Y:S05]  /*4c70*/  @!P0 BRA `(.L_x_156) ;  /* 0x0000000000048947 */ /* 0x000fea0003800000 */
[----:B------:R3:W5:Y:S02]  /*4c80*/  LDG.E.LTC128B.U16 R18, desc[UR52][R6.64+0xf2] ;  /* 0x0000f23406127981 */ /* 0x000764000c1e1520 */
.L_x_156:
[----:B------:R-:W-:Y:S05]  /*4c90*/  BSYNC B1 ;  /* 0x0000000000017941 */ /* 0x000fea0003800000 */
.L_x_155:
[----:B------:R-:W-:Y:S05]  /*4ca0*/  @!P0 BRA `(.L_x_157) ;  /* 0x0000001000f08947 */ /* 0x000fea0003800000 */
[----:B-----5:R-:W-:-:S05]  /*4cb0*/  HADD2.F32 R18, -RZ, R18.H0_H0 ;  /* 0x20000012ff127230 */ /* 0x020fca0000004100 */
[----:B------:R-:W-:-:S04]  /*4cc0*/  FMUL R18, R18, R23 ;  /* 0x0000001712127220 */ /* 0x000fc80000400000 */
[----:B------:R-:W-:-:S05]  /*4cd0*/  FFMA R18, R87, R22, R18 ;  /* 0x0000001657127223 */ /* 0x000fca0000000012 */
[----:B------:R-:W-:-:S05]  /*4ce0*/  F2FP.F16.F32.PACK_AB R18, RZ, R18 ;  /* 0x00000012ff12723e */ /* 0x000fca00000000ff */
[----:B------:R4:W-:Y:S01]  /*4cf0*/  STG.E.U16 desc[UR52][R10.64+0xf2], R18 ;  /* 0x0000f2120a007986 */ /* 0x0009e2000c101534 */
[----:B------:R-:W-:Y:S05]  /*4d00*/  BRA `(.L_x_157) ;  /* 0x0000001000d87947 */ /* 0x000fea0003800000 */
.L_x_32:
[----:B------:R-:W-:Y:S01]  /*4d10*/  ISETP.GT.AND P0, PT, R2, 0x1, PT ;  /* 0x000000010200780c */ /* 0x000fe20003f04270 */
[----:B------:R-:W-:Y:S01]  /*4d20*/  ULDC.64 UR4, c[0x0][0x5c0] ;  /* 0x0001700000047ab9 */ /* 0x000fe20000000a00 */
[-C--:B------:R-:W-:Y:S01]  /*4d30*/  FMUL R24, R24, R22.reuse ;  /* 0x0000001618187220 */ /* 0x080fe20000400000 */
[-C--:B------:R-:W-:Y:S01]  /*4d40*/  FMUL R25, R25, R22.reuse ;  /* 0x0000001619197220 */ /* 0x080fe20000400000 */
[----:B------:R-:W-:Y:S01]  /*4d50*/  ISETP.GT.AND P3, PT, R0, RZ, P0 ;  /* 0x000000ff0000720c */ /* 0x000fe20000764270 */
[-C--:B------:R-:W-:Y:S01]  /*4d60*/  FMUL R26, R26, R22.reuse ;  /* 0x000000161a1a7220 */ /* 0x080fe20000400000 */
[----:B------:R-:W-:Y:S01]  /*4d70*/  LEA R4, P4, R102, UR4, 0x1 ;  /* 0x0000000466047c11 */ /* 0x000fe2000f8808ff */
[----:B------:R-:W-:Y:S01]  /*4d80*/  FMUL R27, R27, R22 ;  /* 0x000000161b1b7220 */ /* 0x000fe20000400000 */
[----:B------:R-:W-:Y:S01]  /*4d90*/  F2FP.F16.F32.PACK_AB R24, RZ, R24 ;  /* 0x00000018ff18723e */ /* 0x000fe200000000ff */
[-C--:B------:R-:W-:Y:S01]  /*4da0*/  FMUL R28, R28, R22.reuse ;  /* 0x000000161c1c7220 */ /* 0x080fe20000400000 */
[----:B------:R-:W-:Y:S01]  /*4db0*/  LEA.HI.X R5, R102, UR5, R9, 0x1, P4 ;  /* 0x0000000566057c11 */ /* 0x000fe2000a0f0c09 */
[-C--:B------:R-:W-:Y:S01]  /*4dc0*/  FMUL R29, R29, R22.reuse ;  /* 0x000000161d1d7220 */ /* 0x080fe20000400000 */
[----:B------:R-:W-:Y:S01]  /*4dd0*/  F2FP.F16.F32.PACK_AB R25, RZ, R25 ;  /* 0x00000019ff19723e */ /* 0x000fe200000000ff */
[----:B------:R-:W-:Y:S01]  /*4de0*/  FMUL R30, R30, R22 ;  /* 0x000000161e1e7220 */ /* 0x000fe20000400000 */
[C---:B------:R-:W-:Y:S01]  /*4df0*/  SHF.L.U64.HI R7, R6.reuse, 0x4, R7 ;  /* 0x0000000406077819 */ /* 0x040fe20000010207 */
[----:B------:R-:W-:Y:S01]  /*4e00*/  @P1 STG.E.U16 desc[UR52][R4.64], R24 ;  /* 0x0000001804001986 */ /* 0x000fe2000c101534 */
[----:B------:R-:W-:Y:S01]  /*4e10*/  LEA R6, P4, R6, R4, 0x4 ;  /* 0x0000000406067211 */ /* 0x000fe200078820ff */
[-C--:B------:R-:W-:Y:S01]  /*4e20*/  FMUL R31, R31, R22.reuse ;  /* 0x000000161f1f7220 */ /* 0x080fe20000400000 */
[----:B------:R-:W-:Y:S01]  /*4e30*/  ISETP.GT.AND P2, PT, R0, 0x8, P2 ;  /* 0x000000080000780c */ /* 0x000fe20001744270 */
[----:B------:R-:W-:Y:S01]  /*4e40*/  @P3 STG.E.U16 desc[UR52][R4.64+0x2], R25 ;  /* 0x0000021904003986 */ /* 0x000fe2000c101534 */
[----:B------:R-:W-:Y:S01]  /*4e50*/  ISETP.GT.AND P1, PT, R2, 0x8, PT ;  /* 0x000000080200780c */ /* 0x000fe20003f24270 */
[----:B------:R-:W-:Y:S01]  /*4e60*/  IMAD.X R7, R7, 0x1, R5, P4 ;  /* 0x0000000107077824 */ /* 0x000fe200020e0605 */
[----:B------:R-:W-:Y:S01]  /*4e70*/  ISETP.GT.AND P3, PT, R0, 0x8, P0 ;  /* 0x000000080000780c */ /* 0x000fe20000764270 */
[-C--:B------:R-:W-:Y:S01]  /*4e80*/  FMUL R32, R32, R22.reuse ;  /* 0x0000001620207220 */ /* 0x080fe20000400000 */
[----:B------:R-:W-:Y:S01]  /*4e90*/  ISETP.GT.AND P0, PT, R2, 0x9, PT ;  /* 0x000000090200780c */ /* 0x000fe20003f04270 */
[-C--:B------:R-:W-:Y:S01]  /*4ea0*/  FMUL R33, R33, R22.reuse ;  /* 0x0000001621217220 */ /* 0x080fe20000400000 */
[----:B------:R-:W-:Y:S01]  /*4eb0*/  ISETP.GT.AND P5, PT, R0, RZ, P1 ;  /* 0x000000ff0000720c */ /* 0x000fe20000fa4270 */
[-C--:B------:R-:W-:Y:S01]  /*4ec0*/  FMUL R34, R34, R22.reuse ;  /* 0x0000001622227220 */ /* 0x080fe20000400000 */
[----:B------:R-:W-:Y:S01]  /*4ed0*/  ISETP.GT.AND P4, PT, R0, RZ, P0 ;  /* 0x000000ff0000720c */ /* 0x000fe20000784270 */
[----:B------:R-:W-:Y:S01]  /*4ee0*/  FMUL R35, R35, R22 ;  /* 0x0000001623237220 */ /* 0x000fe20000400000 */
[----:B------:R-:W-:Y:S01]  /*4ef0*/  F2FP.F16.F32.PACK_AB R26, RZ, R26 ;  /* 0x0000001aff1a723e */ /* 0x000fe200000000ff */
[-C--:B------:R-:W-:Y:S01]  /*4f00*/  FMUL R36, R36, R22.reuse ;  /* 0x0000001624247220 */ /* 0x080fe20000400000 */
[----:B------:R-:W-:Y:S01]  /*4f10*/  F2FP.F16.F32.PACK_AB R27, RZ, R27 ;  /* 0x0000001bff1b723e */ /* 0x000fe200000000ff */
[----:B------:R-:W-:Y:S01]  /*4f20*/  FMUL R37, R37, R22 ;  /* 0x0000001625257220 */ /* 0x000fe20000400000 */
[----:B------:R-:W-:Y:S01]  /*4f30*/  F2FP.F16.F32.PACK_AB R28, RZ, R28 ;  /* 0x0000001cff1c723e */ /* 0x000fe200000000ff */
[----:B------:R-:W-:Y:S01]  /*4f40*/  @P2 STG.E.U16 desc[UR52][R6.64], R26 ;  /* 0x0000001a06002986 */ /* 0x000fe2000c101534 */
[----:B------:R-:W-:Y:S01]  /*4f50*/  F2FP.F16.F32.PACK_AB R29, RZ, R29 ;  /* 0x0000001dff1d723e */ /* 0x000fe200000000ff */
[-C--:B------:R-:W-:Y:S01]  /*4f60*/  FMUL R38, R38, R22.reuse ;  /* 0x0000001626267220 */ /* 0x080fe20000400000 */
[----:B------:R-:W-:Y:S01]  /*4f70*/  ISETP.GT.AND P1, PT, R0, 0x8, P1 ;  /* 0x000000080000780c */ /* 0x000fe20000f24270 */
[----:B------:R-:W-:Y:S01]  /*4f80*/  @P3 STG.E.U16 desc[UR52][R6.64+0x2], R27 ;  /* 0x0000021b06003986 */ /* 0x000fe2000c101534 */
[----:B------:R-:W-:Y:S01]  /*4f90*/  ISETP.GT.AND P3, PT, R2, 0x10, PT ;  /* 0x000000100200780c */ /* 0x000fe20003f64270 */
[-C--:B------:R-:W-:Y:S01]  /*4fa0*/  FMUL R39, R39, R22.reuse ;  /* 0x0000001627277220 */ /* 0x080fe20000400000 */
[----:B------:R-:W-:Y:S01]  /*4fb0*/  ISETP.GT.AND P2, PT, R0, 0x8, P0 ;  /* 0x000000080000780c */ /* 0x000fe20000744270 */
[----:B------:R-:W-:Y:S01]  /*4fc0*/  @P5 STG.E.U16 desc[UR52][R4.64+0x10], R28 ;  /* 0x0000101c04005986 */ /* 0x000fe2000c101534 */
[----:B------:R-:W-:Y:S01]  /*4fd0*/  ISETP.GT.AND P0, PT, R2, 0x11, PT ;  /* 0x000000110200780c */ /* 0x000fe20003f04270 */
[----:B------:R-:W-:Y:S01]  /*4fe0*/  FMUL R40, R40, R22 ;  /* 0x0000001628287220 */ /* 0x000fe20000400000 */
[----:B------:R-:W-:Y:S01]  /*4ff0*/  F2FP.F16.F32.PACK_AB R30, RZ, R30 ;  /* 0x0000001eff1e723e */ /* 0x000fe200000000ff */
[----:B------:R-:W-:Y:S01]  /*5000*/  @P4 STG.E.U16 desc[UR52][R4.64+0x12], R29 ;  /* 0x0000121d04004986 */ /* 0x000fe2000c101534 */
[C---:B------:R-:W-:Y:S01]  /*5010*/  ISETP.GT.AND P4, PT, R0.reuse, RZ, P3 ;  /* 0x000000ff0000720c */ /* 0x040fe20001f84270 */
[-C--:B------:R-:W-:Y:S01]  /*5020*/  FMUL R41, R41, R22.reuse ;  /* 0x0000001629297220 */ /* 0x080fe20000400000 */
[----:B------:R-:W-:Y:S01]  /*5030*/  ISETP.GT.AND P5, PT, R0, RZ, P0 ;  /* 0x000000ff0000720c */ /* 0x000fe200007a4270 */
[----:B------:R-:W-:Y:S01]  /*5040*/  @P1 STG.E.U16 desc[UR52][R6.64+0x10], R30 ;  /* 0x0000101e06001986 */ /* 0x000fe2000c101534 */
[----:B------:R-:W-:Y:S01]  /*5050*/  F2FP.F16.F32.PACK_AB R31, RZ, R31 ;  /* 0x0000001fff1f723e */ /* 0x000fe200000000ff */
[----:B------:R-:W-:Y:S01]  /*5060*/  FMUL R42, R42, R22 ;  /* 0x000000162a2a7220 */ /* 0x000fe20000400000 */
[----:B------:R-:W-:Y:S01]  /*5070*/  F2FP.F16.F32.PACK_AB R32, RZ, R32 ;  /* 0x00000020ff20723e */ /* 0x000fe200000000ff */
[-C--:B------:R-:W-:Y:S01]  /*5080*/  FMUL R43, R43, R22.reuse ;  /* 0x000000162b2b7220 */ /* 0x080fe20000400000 */
[----:B------:R-:W-:Y:S01]  /*5090*/  ISETP.GT.AND P1, PT, R0, 0x8, P3 ;  /* 0x000000080000780c */ /* 0x000fe20001f24270 */
[----:B------:R-:W-:Y:S01]  /*50a0*/  @P2 STG.E.U16 desc[UR52][R6.64+0x12], R31 ;  /* 0x0000121f06002986 */ /* 0x000fe2000c101534 */
[----:B------:R-:W-:Y:S01]  /*50b0*/  F2FP.F16.F32.PACK_AB R33, RZ, R33 ;  /* 0x00000021ff21723e */ /* 0x000fe200000000ff */
[-C--:B------:R-:W-:Y:S01]  /*50c0*/  FMUL R44, R44, R22.reuse ;  /* 0x000000162c2c7220 */ /* 0x080fe20000400000 */
[----:B------:R-:W-:Y:S01]  /*50d0*/  ISETP.GT.AND P3, PT, R2, 0x18, PT ;  /* 0x000000180200780c */ /* 0x000fe20003f64270 */
[----:B------:R-:W-:Y:S01]  /*50e0*/  @P4 STG.E.U16 desc[UR52][R4.64+0x20], R32 ;  /* 0x0000202004004986 */ /* 0x000fe2000c101534 */
[----:B------:R-:W-:Y:S01]  /*50f0*/  ISETP.GT.AND P2, PT, R0, 0x8, P0 ;  /* 0x000000080000780c */ /* 0x000fe20000744270 */
[-C--:B------:R-:W-:Y:S01]  /*5100*/  FMUL R45, R45, R22.reuse ;  /* 0x000000162d2d7220 */ /* 0x080fe20000400000 */
[----:B------:R-:W-:Y:S01]  /*5110*/  ISETP.GT.AND P0, PT, R2, 0x19, PT ;  /* 0x000000190200780c */ /* 0x000fe20003f04270 */
[----:B------:R-:W-:Y:S01]  /*5120*/  @P5 STG.E.U16 desc[UR52][R4.64+0x22], R33 ;  /* 0x0000222104005986 */ /* 0x000fe2000c101534 */
[----:B------:R-:W-:Y:S01]  /*5130*/  ISETP.GT.AND P4, PT, R0, RZ, P3 ;  /* 0x000000ff0000720c */ /* 0x000fe20001f84270 */
[----:B------:R-:W-:Y:S01]  /*5140*/  FMUL R46, R46, R22 ;  /* 0x000000162e2e7220 */ /* 0x000fe20000400000 */
[----:B------:R-:W-:Y:S01]  /*5150*/  F2FP.F16.F32.PACK_AB R34, RZ, R34 ;  /* 0x00000022ff22723e */ /* 0x000fe200000000ff */
[-C--:B------:R-:W-:Y:S01]  /*5160*/  FMUL R47, R47, R22.reuse ;  /* 0x000000162f2f7220 */ /* 0x080fe20000400000 */
[----:B------:R-:W-:Y:S01]  /*5170*/  ISETP.GT.AND P5, PT, R0, RZ, P0 ;  /* 0x000000ff0000720c */ /* 0x000fe200007a4270 */
[----:B------:R-:W-:Y:S01]  /*5180*/  FMUL R48, R48, R22 ;  /* 0x0000001630307220 */ /* 0x000fe20000400000 */
[----:B------:R-:W-:Y:S01]  /*5190*/  F2FP.F16.F32.PACK_AB R35, RZ, R35 ;  /* 0x00000023ff23723e */ /* 0x000fe200000000ff */
[----:B------:R-:W-:Y:S01]  /*51a0*/  @P1 STG.E.U16 desc[UR52][R6.64+0x20], R34 ;  /* 0x0000202206001986 */ /* 0x000fe2000c101534 */
        /* <DEDUP_REMOVED lines=129> */
[----:B------:R-:W-:Y:S01]  /*59c0*/  FMUL R87, R87, R22 ;  /* 0x0000001657577220 */ /* 0x000fe20000400000 */
[----:B------:R-:W-:Y:S01]  /*59d0*/  ISETP.GT.AND P0, PT, R2, 0x51, PT ;  /* 0x000000510200780c */ /* 0x000fe20003f04270 */
[----:B------:R-:W-:Y:S01]  /*59e0*/  @P5 STG.E.U16 desc[UR52][R4.64+0x92], R61 ;  /* 0x0000923d04005986 */ /* 0x000fe2000c101534 */
[----:B------:R-:W-:-:S02]  /*59f0*/  ISETP.GT.AND P4, PT, R0, RZ, P3 ;  /* 0x000000ff0000720c */ /* 0x000fc40001f84270 */
[----:B------:R-:W-:Y:S02]  /*5a00*/  F2FP.F16.F32.PACK_AB R62, RZ, R62 ;  /* 0x0000003eff3e723e */ /* 0x000fe400000000ff */
[C---:B------:R-:W-:Y:S02]  /*5a10*/  ISETP.GT.AND P5, PT, R0.reuse, RZ, P0 ;  /* 0x000000ff0000720c */ /* 0x040fe400007a4270 */
[----:B------:R-:W-:Y:S01]  /*5a20*/  F2FP.F16.F32.PACK_AB R63, RZ, R63 ;  /* 0x0000003fff3f723e */ /* 0x000fe200000000ff */
[----:B------:R-:W-:Y:S01]  /*5a30*/  @P1 STG.E.U16 desc[UR52][R6.64+0x90], R62 ;  /* 0x0000903e06001986 */ /* 0x000fe2000c101534 */
[----:B------:R-:W-:Y:S02]  /*5a40*/  F2FP.F16.F32.PACK_AB R64, RZ, R64 ;  /* 0x00000040ff40723e */ /* 0x000fe400000000ff */
[----:B------:R-:W-:Y:S01]  /*5a50*/  ISETP.GT.AND P1, PT, R0, 0x8, P3 ;  /* 0x000000080000780c */ /* 0x000fe20001f24270 */
[----:B------:R-:W-:Y:S01]  /*5a60*/  @P2 STG.E.U16 desc[UR52][R6.64+0x92], R63 ;  /* 0x0000923f06002986 */ /* 0x000fe2000c101534 */
[----:B------:R-:W-:-:S02]  /*5a70*/  F2FP.F16.F32.PACK_AB R65, RZ, R65 ;  /* 0x00000041ff41723e */ /* 0x000fc400000000ff */
[----:B------:R-:W-:Y:S01]  /*5a80*/  ISETP.GT.AND P2, PT, R2, 0x58, PT ;  /* 0x000000580200780c */ /* 0x000fe20003f44270 */
[----:B------:R-:W-:Y:S01]  /*5a90*/  @P4 STG.E.U16 desc[UR52][R4.64+0xa0], R64 ;  /* 0x0000a04004004986 */ /* 0x000fe2000c101534 */
[----:B------:R-:W-:Y:S02]  /*5aa0*/  ISETP.GT.AND P0, PT, R0, 0x8, P0 ;  /* 0x000000080000780c */ /* 0x000fe40000704270 */
[----:B------:R-:W-:Y:S01]  /*5ab0*/  ISETP.GT.AND P3, PT, R2, 0x59, PT ;  /* 0x000000590200780c */ /* 0x000fe20003f64270 */
[----:B------:R-:W-:Y:S01]  /*5ac0*/  @P5 STG.E.U16 desc[UR52][R4.64+0xa2], R65 ;  /* 0x0000a24104005986 */ /* 0x000fe2000c101534 */
[C---:B------:R-:W-:Y:S02]  /*5ad0*/  ISETP.GT.AND P4, PT, R0.reuse, RZ, P2 ;  /* 0x000000ff0000720c */ /* 0x040fe40001784270 */
[----:B------:R-:W-:Y:S02]  /*5ae0*/  F2FP.F16.F32.PACK_AB R66, RZ, R66 ;  /* 0x00000042ff42723e */ /* 0x000fe400000000ff */
[----:B------:R-:W-:-:S02]  /*5af0*/  ISETP.GT.AND P5, PT, R0, RZ, P3 ;  /* 0x000000ff0000720c */ /* 0x000fc40001fa4270 */
[----:B------:R-:W-:Y:S01]  /*5b00*/  F2FP.F16.F32.PACK_AB R67, RZ, R67 ;  /* 0x00000043ff43723e */ /* 0x000fe200000000ff */
[----:B------:R-:W-:Y:S01]  /*5b10*/  @P1 STG.E.U16 desc[UR52][R6.64+0xa0], R66 ;  /* 0x0000a04206001986 */ /* 0x000fe2000c101534 */
[----:B------:R-:W-:Y:S02]  /*5b20*/  F2FP.F16.F32.PACK_AB R68, RZ, R68 ;  /* 0x00000044ff44723e */ /* 0x000fe400000000ff */
[C---:B------:R-:W-:Y:S01]  /*5b30*/  ISETP.GT.AND P1, PT, R0.reuse, 0x8, P2 ;  /* 0x000000080000780c */ /* 0x040fe20001724270 */
[----:B------:R-:W-:Y:S01]  /*5b40*/  @P0 STG.E.U16 desc[UR52][R6.64+0xa2], R67 ;  /* 0x0000a24306000986 */ /* 0x000fe2000c101534 */
[----:B------:R-:W-:Y:S02]  /*5b50*/  ISETP.GT.AND P2, PT, R0, 0x8, P3 ;  /* 0x000000080000780c */ /* 0x000fe40001f44270 */
[----:B------:R-:W-:Y:S01]  /*5b60*/  F2FP.F16.F32.PACK_AB R69, RZ, R69 ;  /* 0x00000045ff45723e */ /* 0x000fe200000000ff */
[----:B------:R-:W-:Y:S01]  /*5b70*/  @P4 STG.E.U16 desc[UR52][R4.64+0xb0], R68 ;  /* 0x0000b04404004986 */ /* 0x000fe2000c101534 */
[----:B------:R-:W-:-:S02]  /*5b80*/  ISETP.GT.AND P3, PT, R2, 0x60, PT ;  /* 0x000000600200780c */ /* 0x000fc40003f64270 */
[----:B------:R-:W-:Y:S01]  /*5b90*/  ISETP.GT.AND P0, PT, R2, 0x61, PT ;  /* 0x000000610200780c */ /* 0x000fe20003f04270 */
[----:B------:R-:W-:Y:S01]  /*5ba0*/  @P5 STG.E.U16 desc[UR52][R4.64+0xb2], R69 ;  /* 0x0000b24504005986 */ /* 0x000fe2000c101534 */
[C---:B------:R-:W-:Y:S02]  /*5bb0*/  ISETP.GT.AND P4, PT, R0.reuse, RZ, P3 ;  /* 0x000000ff0000720c */ /* 0x040fe40001f84270 */
[----:B------:R-:W-:Y:S02]  /*5bc0*/  ISETP.GT.AND P5, PT, R0, RZ, P0 ;  /* 0x000000ff0000720c */ /* 0x000fe400007a4270 */
[----:B------:R-:W-:Y:S02]  /*5bd0*/  F2FP.F16.F32.PACK_AB R70, RZ, R70 ;  /* 0x00000046ff46723e */ /* 0x000fe400000000ff */
[----:B------:R-:W-:Y:S02]  /*5be0*/  F2FP.F16.F32.PACK_AB R71, RZ, R71 ;  /* 0x00000047ff47723e */ /* 0x000fe400000000ff */
[----:B------:R-:W-:Y:S01]  /*5bf0*/  F2FP.F16.F32.PACK_AB R72, RZ, R72 ;  /* 0x00000048ff48723e */ /* 0x000fe200000000ff */
[----:B------:R-:W-:Y:S01]  /*5c00*/  @P1 STG.E.U16 desc[UR52][R6.64+0xb0], R70 ;  /* 0x0000b04606001986 */ /* 0x000fe2000c101534 */
[----:B------:R-:W-:-:S02]  /*5c10*/  F2FP.F16.F32.PACK_AB R73, RZ, R73 ;  /* 0x00000049ff49723e */ /* 0x000fc400000000ff */
[C---:B------:R-:W-:Y:S01]  /*5c20*/  ISETP.GT.AND P1, PT, R0.reuse, 0x8, P3 ;  /* 0x000000080000780c */ /* 0x040fe20001f24270 */
[----:B------:R-:W-:Y:S01]  /*5c30*/  @P2 STG.E.U16 desc[UR52][R6.64+0xb2], R71 ;  /* 0x0000b24706002986 */ /* 0x000fe2000c101534 */
[----:B------:R-:W-:Y:S02]  /*5c40*/  ISETP.GT.AND P0, PT, R0, 0x8, P0 ;  /* 0x000000080000780c */ /* 0x000fe40000704270 */
[----:B------:R-:W-:Y:S01]  /*5c50*/  F2FP.F16.F32.PACK_AB R74, RZ, R74 ;  /* 0x0000004aff4a723e */ /* 0x000fe200000000ff */
[----:B------:R-:W-:Y:S01]  /*5c60*/  @P4 STG.E.U16 desc[UR52][R4.64+0xc0], R72 ;  /* 0x0000c04804004986 */ /* 0x000fe2000c101534 */
[C---:B------:R-:W-:Y:S02]  /*5c70*/  ISETP.GT.AND P4, PT, R2.reuse, 0x68, PT ;  /* 0x000000680200780c */ /* 0x040fe40003f84270 */
[----:B------:R-:W-:Y:S01]  /*5c80*/  F2FP.F16.F32.PACK_AB R75, RZ, R75 ;  /* 0x0000004bff4b723e */ /* 0x000fe200000000ff */
[----:B------:R-:W-:Y:S01]  /*5c90*/  @P5 STG.E.U16 desc[UR52][R4.64+0xc2], R73 ;  /* 0x0000c24904005986 */ /* 0x000fe2000c101534 */
[----:B------:R-:W-:-:S02]  /*5ca0*/  ISETP.GT.AND P5, PT, R2, 0x69, PT ;  /* 0x000000690200780c */ /* 0x000fc40003fa4270 */
[C---:B------:R-:W-:Y:S01]  /*5cb0*/  ISETP.GT.AND P2, PT, R0.reuse, RZ, P4 ;  /* 0x000000ff0000720c */ /* 0x040fe20002744270 */
[----:B------:R-:W-:Y:S01]  /*5cc0*/  @P1 STG.E.U16 desc[UR52][R6.64+0xc0], R74 ;  /* 0x0000c04a06001986 */ /* 0x000fe2000c101534 */
[----:B------:R-:W-:Y:S02]  /*5cd0*/  ISETP.GT.AND P6, PT, R0, RZ, P5 ;  /* 0x000000ff0000720c */ /* 0x000fe40002fc4270 */
[----:B------:R-:W-:Y:S01]  /*5ce0*/  F2FP.F16.F32.PACK_AB R76, RZ, R76 ;  /* 0x0000004cff4c723e */ /* 0x000fe200000000ff */
[----:B------:R-:W-:Y:S01]  /*5cf0*/  @P0 STG.E.U16 desc[UR52][R6.64+0xc2], R75 ;  /* 0x0000c24b06000986 */ /* 0x000fe2000c101534 */
[C---:B------:R-:W-:Y:S02]  /*5d00*/  ISETP.GT.AND P3, PT, R2.reuse, 0x70, PT ;  /* 0x000000700200780c */ /* 0x040fe40003f64270 */
[C---:B------:R-:W-:Y:S02]  /*5d10*/  ISETP.GT.AND P1, PT, R2.reuse, 0x78, PT ;  /* 0x000000780200780c */ /* 0x040fe40003f24270 */
[----:B------:R-:W-:-:S02]  /*5d20*/  ISETP.GT.AND P0, PT, R2, 0x79, PT ;  /* 0x000000790200780c */ /* 0x000fc40003f04270 */
[----:B------:R-:W-:Y:S01]  /*5d30*/  ISETP.GT.AND P4, PT, R0, 0x8, P4 ;  /* 0x000000080000780c */ /* 0x000fe20002784270 */
[----:B------:R-:W-:Y:S01]  /*5d40*/  @P2 STG.E.U16 desc[UR52][R4.64+0xd0], R76 ;  /* 0x0000d04c04002986 */ /* 0x000fe2000c101534 */
[----:B------:R-:W-:Y:S01]  /*5d50*/  ISETP.GT.AND P2, PT, R2, 0x71, PT ;  /* 0x000000710200780c */ /* 0x000fe20003f44270 */
[----:B------:R-:W-:Y:S01]  /*5d60*/  @P6 IMAD.MOV.U32 R2, RZ, RZ, R4 ;  /* 0x000000ffff026224 */ /* 0x000fe200078e0004 */
[----:B------:R-:W-:Y:S01]  /*5d70*/  F2FP.F16.F32.PACK_AB R77, RZ, R77 ;  /* 0x0000004dff4d723e */ /* 0x000fe200000000ff */
[----:B------:R-:W-:Y:S01]  /*5d80*/  @P6 IMAD.MOV.U32 R3, RZ, RZ, R5 ;  /* 0x000000ffff036224 */ /* 0x000fe200078e0005 */
[----:B------:R-:W-:Y:S02]  /*5d90*/  F2FP.F16.F32.PACK_AB R78, RZ, R78 ;  /* 0x0000004eff4e723e */ /* 0x000fe400000000ff */
[----:B------:R-:W-:Y:S02]  /*5da0*/  F2FP.F16.F32.PACK_AB R79, RZ, R79 ;  /* 0x0000004fff4f723e */ /* 0x000fe400000000ff */
[----:B------:R0:W-:Y:S01]  /*5db0*/  @P6 STG.E.U16 desc[UR52][R2.64+0xd2], R77 ;  /* 0x0000d24d02006986 */ /* 0x0001e2000c101534 */
[----:B------:R-:W-:-:S02]  /*5dc0*/  ISETP.GT.AND P6, PT, R0, 0x8, P5 ;  /* 0x000000080000780c */ /* 0x000fc40002fc4270 */
[C---:B------:R-:W-:Y:S02]  /*5dd0*/  ISETP.GT.AND P5, PT, R0.reuse, RZ, P3 ;  /* 0x000000ff0000720c */ /* 0x040fe40001fa4270 */
[----:B------:R-:W-:Y:S02]  /*5de0*/  ISETP.GT.AND P3, PT, R0, 0x8, P3 ;  /* 0x000000080000780c */ /* 0x000fe40001f64270 */
[----:B------:R-:W-:Y:S02]  /*5df0*/  F2FP.F16.F32.PACK_AB R80, RZ, R80 ;  /* 0x00000050ff50723e */ /* 0x000fe400000000ff */
[----:B------:R-:W-:Y:S02]  /*5e00*/  F2FP.F16.F32.PACK_AB R81, RZ, R81 ;  /* 0x00000051ff51723e */ /* 0x000fe400000000ff */
[----:B------:R-:W-:Y:S01]  /*5e10*/  F2FP.F16.F32.PACK_AB R82, RZ, R82 ;  /* 0x00000052ff52723e */ /* 0x000fe200000000ff */
[----:B0-----:R-:W-:Y:S01]  /*5e20*/  @P4 IMAD.MOV.U32 R2, RZ, RZ, R6 ;  /* 0x000000ffff024224 */ /* 0x001fe200078e0006 */
[----:B------:R-:W-:Y:S01]  /*5e30*/  F2FP.F16.F32.PACK_AB R83, RZ, R83 ;  /* 0x00000053ff53723e */ /* 0x000fe200000000ff */
[----:B------:R-:W-:Y:S01]  /*5e40*/  @P4 IMAD.MOV.U32 R3, RZ, RZ, R7 ;  /* 0x000000ffff034224 */ /* 0x000fe200078e0007 */
[----:B------:R-:W-:-:S02]  /*5e50*/  F2FP.F16.F32.PACK_AB R84, RZ, R84 ;  /* 0x00000054ff54723e */ /* 0x000fc400000000ff */
[----:B------:R-:W-:Y:S02]  /*5e60*/  F2FP.F16.F32.PACK_AB R85, RZ, R85 ;  /* 0x00000055ff55723e */ /* 0x000fe400000000ff */
[----:B------:R0:W-:Y:S01]  /*5e70*/  @P4 STG.E.U16 desc[UR52][R2.64+0xd0], R78 ;  /* 0x0000d04e02004986 */ /* 0x0001e2000c101534 */
[C---:B------:R-:W-:Y:S02]  /*5e80*/  ISETP.GT.AND P4, PT, R0.reuse, RZ, P2 ;  /* 0x000000ff0000720c */ /* 0x040fe40001784270 */
[----:B------:R-:W-:Y:S02]  /*5e90*/  ISETP.GT.AND P2, PT, R0, 0x8, P2 ;  /* 0x000000080000780c */ /* 0x000fe40001744270 */
[----:B------:R-:W-:Y:S02]  /*5ea0*/  F2FP.F16.F32.PACK_AB R86, RZ, R86 ;  /* 0x00000056ff56723e */ /* 0x000fe400000000ff */
[----:B------:R-:W-:Y:S01]  /*5eb0*/  F2FP.F16.F32.PACK_AB R87, RZ, R87 ;  /* 0x00000057ff57723e */ /* 0x000fe200000000ff */
[----:B0-----:R-:W-:-:S02]  /*5ec0*/  @P6 IMAD.MOV.U32 R2, RZ, RZ, R6 ;  /* 0x000000ffff026224 */ /* 0x001fc400078e0006 */
[----:B------:R-:W-:-:S05]  /*5ed0*/  @P6 IMAD.MOV.U32 R3, RZ, RZ, R7 ;  /* 0x000000ffff036224 */ /* 0x000fca00078e0007 */
[----:B------:R0:W-:Y:S01]  /*5ee0*/  @P6 STG.E.U16 desc[UR52][R2.64+0xd2], R79 ;  /* 0x0000d24f02006986 */ /* 0x0001e2000c101534 */
[C---:B------:R-:W-:Y:S02]  /*5ef0*/  ISETP.GT.AND P6, PT, R0.reuse, RZ, P0 ;  /* 0x000000ff0000720c */ /* 0x040fe400007c4270 */
[----:B------:R-:W-:Y:S01]  /*5f00*/  ISETP.GT.AND P0, PT, R0, 0x8, P0 ;  /* 0x000000080000780c */ /* 0x000fe20000704270 */
[----:B0-----:R-:W-:Y:S02]  /*5f10*/  @P5 IMAD.MOV.U32 R2, RZ, RZ, R4 ;  /* 0x000000ffff025224 */ /* 0x001fe400078e0004 */
[----:B------:R-:W-:-:S05]  /*5f20*/  @P5 IMAD.MOV.U32 R3, RZ, RZ, R5 ;  /* 0x000000ffff035224 */ /* 0x000fca00078e0005 */
[----:B------:R0:W-:Y:S01]  /*5f30*/  @P5 STG.E.U16 desc[UR52][R2.64+0xe0], R80 ;  /* 0x0000e05002005986 */ /* 0x0001e2000c101534 */
[C---:B------:R-:W-:Y:S02]  /*5f40*/  ISETP.GT.AND P5, PT, R0.reuse, RZ, P1 ;  /* 0x000000ff0000720c */ /* 0x040fe40000fa4270 */
[----:B------:R-:W-:Y:S01]  /*5f50*/  ISETP.GT.AND P1, PT, R0, 0x8, P1 ;  /* 0x000000080000780c */ /* 0x000fe20000f24270 */
[----:B0-----:R-:W-:Y:S02]  /*5f60*/  @P4 IMAD.MOV.U32 R2, RZ, RZ, R4 ;  /* 0x000000ffff024224 */ /* 0x001fe400078e0004 */
[----:B------:R-:W-:-:S05]  /*5f70*/  @P4 IMAD.MOV.U32 R3, RZ, RZ, R5 ;  /* 0x000000ffff034224 */ /* 0x000fca00078e0005 */
[----:B------:R0:W-:Y:S02]  /*5f80*/  @P4 STG.E.U16 desc[UR52][R2.64+0xe2], R81 ;  /* 0x0000e25102004986 */ /* 0x0001e4000c101534 */
        /* <DEDUP_REMOVED lines=8> */
[----:B------:R0:W-:Y:S04]  /*6010*/  @P5 STG.E.U16 desc[UR52][R2.64+0xf0], R84 ;  /* 0x0000f05402005986 */ /* 0x0001e8000c101534 */
[----:B------:R1:W-:Y:S01]  /*6020*/  @P6 STG.E.U16 desc[UR52][R4.64+0xf2], R85 ;  /* 0x0000f25504006986 */ /* 0x0003e2000c101534 */
[----:B0-----:R-:W-:Y:S02]  /*6030*/  @P1 IMAD.MOV.U32 R2, RZ, RZ, R6 ;  /* 0x000000ffff021224 */ /* 0x001fe400078e0006 */
[----:B------:R-:W-:-:S05]  /*6040*/  @P1 IMAD.MOV.U32 R3, RZ, RZ, R7 ;  /* 0x000000ffff031224 */ /* 0x000fca00078e0007 */
[----:B------:R1:W-:Y:S04]  /*6050*/  @P1 STG.E.U16 desc[UR52][R2.64+0xf0], R86 ;  /* 0x0000f05602001986 */ /* 0x0003e8000c101534 */
[----:B------:R1:W-:Y:S02]  /*6060*/  @P0 STG.E.U16 desc[UR52][R6.64+0xf2], R87 ;  /* 0x0000f25706000986 */ /* 0x0003e4000c101534 */
.L_x_157:
[----:B------:R-:W-:Y:S05]  /*6070*/  BSYNC B0 ;  /* 0x0000000000007941 */ /* 0x000fea0003800000 */
.L_x_31:
[----:B01----:R-:W-:Y:S01]  /*6080*/  IMAD.U32 R2, RZ, RZ, UR50 ;  /* 0x00000032ff027e24 */ /* 0x003fe2000f8e00ff */
[----:B------:R-:W-:Y:S01]  /*6090*/  ULDC.64 UR4, c[0x0][0x650] ;  /* 0x0001940000047ab9 */ /* 0x000fe20000000a00 */
[----:B------:R-:W-:Y:S01]  /*60a0*/  IMAD.U32 R0, RZ, RZ, UR37 ;  /* 0x00000025ff007e24 */ /* 0x000fe2000f8e00ff */
[----:B------:R0:W-:Y:S01]  /*60b0*/  SYNCS.ARRIVE.TRANS64.A1T0 RZ, [R94+UR44], RZ ;  /* 0x000000ff5eff79a7 */ /* 0x0001e2000810002c */
[----:B------:R-:W-:Y:S01]  /*60c0*/  IMAD.U32 R3, RZ, RZ, UR51 ;  /* 0x00000033ff037e24 */ /* 0x000fe2000f8e00ff */
[C---:B------:R-:W-:Y:S01]  /*60d0*/  LEA R16, P0, R2.reuse, R16, 0x1 ;  /* 0x0000001002107211 */ /* 0x040fe200078008ff */
[----:B----45:R-:W-:Y:S02]  /*60e0*/  IMAD.MOV.U32 R18, RZ, RZ, -0x1 ;  /* 0xffffffffff127424 */ /* 0x030fe400078e00ff */
[----:B------:R-:W-:Y:S01]  /*60f0*/  IMAD.MOV.U32 R19, RZ, RZ, -0x1 ;  /* 0xffffffffff137424 */ /* 0x000fe200078e00ff */
[----:B------:R-:W-:Y:S01]  /*6100*/  LEA.HI.X R17, R2, R17, R0, 0x1, P0 ;  /* 0x0000001102117211 */ /* 0x000fe200000f0c00 */
[----:B------:R-:W-:Y:S01]  /*6110*/  IMAD.MOV.U32 R2, RZ, RZ, -0x1 ;  /* 0xffffffffff027424 */ /* 0x000fe200078e00ff */
[----:B------:R-:W-:-:S02]  /*6120*/  ISETP.GE.U32.AND P0, PT, R16, UR4, PT ;  /* 0x0000000410007c0c */ /* 0x000fc4000bf06070 */
[----:B------:R-:W-:Y:S02]  /*6130*/  PRMT R0, RZ, 0x7610, R0 ;  /* 0x00007610ff007816 */ /* 0x000fe40000000000 */
[----:B------:R-:W-:-:S13]  /*6140*/  ISETP.GE.U32.AND.EX P0, PT, R17, UR5, PT, P0 ;  /* 0x0000000511007c0c */ /* 0x000fda000bf06100 */
[----:B0-----:R-:W-:Y:S05]  /*6150*/  @P0 BRA `(.L_x_158) ;  /* 0x00000004008c0947 */ /* 0x001fea0003800000 */
[----:B------:R-:W0:Y:S01]  /*6160*/  S2UR UR6, SR_CTAID.X ;  /* 0x00000000000679c3 */ /* 0x000e220000002500 */
[----:B------:R-:W-:Y:S01]  /*6170*/  ULDC.64 UR4, c[0x0][0x628] ;  /* 0x00018a0000047ab9 */ /* 0x000fe20000000a00 */
[----:B------:R-:W-:Y:S01]  /*6180*/  ULDC UR7, c[0x0][0x150] ;  /* 0x0000540000077ab9 */ /* 0x000fe20000000800 */
[----:B------:R-:W-:Y:S01]  /*6190*/  ISETP.NE.U32.AND P0, PT, RZ, UR4, PT ;  /* 0x00000004ff007c0c */ /* 0x000fe2000bf05070 */
[----:B------:R-:W-:Y:S01]  /*61a0*/  ULDC UR15, c[0x0][0x630] ;  /* 0x00018c00000f7ab9 */ /* 0x000fe20000000800 */
[C---:B------:R-:W-:Y:S01]  /*61b0*/  R2UR UR16, R16.reuse ;  /* 0x00000000101072ca */ /* 0x040fe200000e0000 */
[----:B------:R-:W-:Y:S01]  /*61c0*/  ULDC UR18, c[0x0][0x154] ;  /* 0x0000550000127ab9 */ /* 0x000fe20000000800 */
[----:B------:R-:W-:Y:S01]  /*61d0*/  ISETP.NE.AND.EX P0, PT, RZ, UR5, PT, P0 ;  /* 0x00000005ff007c0c */ /* 0x000fe2000bf05300 */
[----:B------:R-:W1:Y:S01]  /*61e0*/  S2UR UR20, SR_CTAID.Y ;  /* 0x00000000001479c3 */ /* 0x000e620000002600 */
[----:B------:R-:W-:Y:S02]  /*61f0*/  R2UR UR17, R17 ;  /* 0x00000000111172ca */ /* 0x000fe400000e0000 */
[----:B------:R-:W-:-:S02]  /*6200*/  R2UR UR12, R16 ;  /* 0x00000000100c72ca */ /* 0x000fc400000e0000 */
[----:B------:R-:W-:Y:S02]  /*6210*/  R2UR UR13, R17 ;  /* 0x00000000110d72ca */ /* 0x000fe400000e0000 */
[----:B0-----:R-:W-:-:S05]  /*6220*/  I2FP.F32.U32 R0, UR6 ;  /* 0x0000000600007c45 */ /* 0x001fca0008201000 */
[----:B------:R-:W-:-:S04]  /*6230*/  FMUL R0, R0, UR7 ;  /* 0x0000000700007c20 */ /* 0x000fc80008400000 */
[----:B------:R0:W4:Y:S01]  /*6240*/  F2I.U32.TRUNC.NTZ R2, R0 ;  /* 0x0000000000027305 */ /* 0x000122000020f000 */
[----:B-1----:R-:W-:Y:S05]  /*6250*/  @!P0 BRA `(.L_x_159) ;  /* 0x0000000000308947 */ /* 0x002fea0003800000 */
        /* <DEDUP_REMOVED lines=12> */
.L_x_159:
[----:B------:R-:W-:Y:S01]  /*6320*/  USHF.R.U64 UR12, UR12, UR15, UR13 ;  /* 0x0000000f0c0c7299 */ /* 0x000fe2000800120d */
[----:B0-----:R-:W-:Y:S01]  /*6330*/  I2FP.F32.U32 R0, UR20 ;  /* 0x0000001400007c45 */ /* 0x001fe20008201000 */
[----:B------:R-:W-:Y:S02]  /*6340*/  USHF.R.U32.HI UR4, URZ, UR15, UR13 ;  /* 0x0000000f3f047299 */ /* 0x000fe4000801160d */
[----:B------:R-:W-:Y:S02]  /*6350*/  UIADD3 UR7, UP0, URZ, -UR12, URZ ;  /* 0x8000000c3f077290 */ /* 0x000fe4000ff1e03f */
[----:B------:R-:W-:Y:S01]  /*6360*/  FMUL R0, R0, UR18 ;  /* 0x0000001200007c20 */ /* 0x000fe20008400000 */
[----:B------:R-:W-:Y:S01]  /*6370*/  ULDC.64 UR10, c[0x0][0x620] ;  /* 0x00018800000a7ab9 */ /* 0x000fe20000000a00 */
[----:B------:R-:W-:Y:S01]  /*6380*/  UIADD3.X UR4, URZ, ~UR4, URZ, UP0, !UPT ;  /* 0x800000043f047290 */ /* 0x000fe200087fe43f */
[----:B------:R-:W-:Y:S01]  /*6390*/  UMOV UR8, UR16 ;  /* 0x0000001000087c82 */ /* 0x000fe20008000000 */
[----:B------:R-:W-:-:S02]  /*63a0*/  UMOV UR9, UR17 ;  /* 0x0000001100097c82 */ /* 0x000fc40008000000 */
[----:B------:R-:W0:Y:S01]  /*63b0*/  F2I.U32.TRUNC.NTZ R0, R0 ;  /* 0x0000000000007305 */ /* 0x000e22000020f000 */
[----:B------:R-:W-:Y:S01]  /*63c0*/  UIMAD UR4, UR4, UR10, URZ ;  /* 0x0000000a040472a4 */ /* 0x000fe2000f8e023f */
[----:B----4-:R-:W-:Y:S01]  /*63d0*/  R2UR UR17, R2 ;  /* 0x00000000021172ca */ /* 0x010fe200000e0000 */
        /* <DEDUP_REMOVED lines=9> */
[----:B------:R-:W-:Y:S01]  /*6470*/  USHF.R.U64 UR15, UR8, UR10, UR7 ;  /* 0x0000000a080f7299 */ /* 0x000fe20008001207 */
[----:B0-----:R-:W-:Y:S01]  /*6480*/  R2UR UR11, R0 ;  /* 0x00000000000b72ca */ /* 0x001fe200000e0000 */
[----:B------:R-:W-:Y:S01]  /*6490*/  USHF.R.U32.HI UR7, URZ, UR10, UR7 ;  /* 0x0000000a3f077299 */ /* 0x000fe20008011607 */
[----:B------:R-:W-:Y:S01]  /*64a0*/  ISETP.NE.AND.EX P0, PT, RZ, UR5, PT, P0 ;  /* 0x00000005ff007c0c */ /* 0x000fe2000bf05300 */
[----:B------:R-:W-:Y:S01]  /*64b0*/  ULDC UR22, c[0x0][0x608] ;  /* 0x0001820000167ab9 */ /* 0x000fe20000000800 */
[----:B------:R-:W-:-:S02]  /*64c0*/  UIADD3 UR8, -UR17, URZ, URZ ;  /* 0x0000003f11087290 */ /* 0x000fc4000fffe13f */
[----:B------:R-:W-:Y:S02]  /*64d0*/  USHF.R.U64 UR18, UR15, UR22, UR7 ;  /* 0x000000160f127299 */ /* 0x000fe40008001207 */
[----:B------:R-:W-:Y:S01]  /*64e0*/  USHF.R.U32.HI UR7, URZ, UR22, UR7 ;  /* 0x000000163f077299 */ /* 0x000fe20008011607 */
[----:B------:R-:W-:Y:S01]  /*64f0*/  UMOV UR16, 0x1 ;  /* 0x0000000100107882 */ /* 0x000fe20000000000 */
[----:B------:R-:W-:Y:S02]  /*6500*/  ULDC UR21, c[0x0][0x144] ;  /* 0x0000510000157ab9 */ /* 0x000fe40000000800 */
[----:B------:R-:W-:Y:S01]  /*6510*/  USHF.R.U64 UR17, UR18, UR23, UR7 ;  /* 0x0000001712117299 */ /* 0x000fe20008001207 */
[----:B------:R-:W-:Y:S01]  /*6520*/  ULDC UR13, c[0x0][0x600] ;  /* 0x00018000000d7ab9 */ /* 0x000fe20000000800 */
[----:B------:R-:W-:Y:S02]  /*6530*/  UIADD3 UR22, -UR11, URZ, URZ ;  /* 0x0000003f0b167290 */ /* 0x000fe4000fffe13f */
[----:B------:R-:W-:-:S02]  /*6540*/  USHF.L.U32 UR16, UR16, UR23, URZ ;  /* 0x0000001710107299 */ /* 0x000fc4000800063f */
[----:B------:R-:W-:Y:S02]  /*6550*/  USHF.R.U32.HI UR11, URZ, UR23, UR7 ;  /* 0x000000173f0b7299 */ /* 0x000fe40008011607 */
[----:B------:R-:W-:Y:S02]  /*6560*/  UIADD3 UR14, UR13, -0x1, URZ ;  /* 0xffffffff0d0e7890 */ /* 0x000fe4000fffe03f */
[----:B------:R-:W-:Y:S02]  /*6570*/  ULOP3.LUT UR19, URZ, UR19, URZ, 0x33, !UPT ;  /* 0x000000133f137292 */ /* 0x000fe4000f8e333f */
        /* <DEDUP_REMOVED lines=16> */
.L_x_160:
[----:B------:R-:W-:Y:S01]  /*6680*/  UISETP.NE.AND UP0, UPT, UR38, URZ, UPT ;  /* 0x0000003f2600728c */ /* 0x000fe2000bf05270 */
[----:B------:R-:W-:Y:S01]  /*6690*/  IMAD.MOV.U32 R0, RZ, RZ, 0x1 ;  /* 0x00000001ff007424 */ /* 0x000fe200078e00ff */
[----:B------:R-:W-:Y:S01]  /*66a0*/  USHF.R.U64 UR4, UR10, UR24, UR11 ;  /* 0x000000180a047299 */ /* 0x000fe2000800120b */
[----:B------:R-:W-:Y:S01]  /*66b0*/  IMAD.U32 R19, RZ, RZ, UR12 ;  /* 0x0000000cff137e24 */ /* 0x000fe2000f8e00ff */
[----:B------:R-:W-:Y:S02]  /*66c0*/  ULOP3.LUT UR19, UR18, UR19, URZ, 0xc0, !UPT ;  /* 0x0000001312137292 */ /* 0x000fe4000f8ec03f */
[----:B------:R-:W-:Y:S02]  /*66d0*/  UIADD3 UR5, -UR4, URZ, URZ ;  /* 0x0000003f04057290 */ /* 0x000fe4000fffe13f */
[----:B------:R-:W-:Y:S02]  /*66e0*/  ULOP3.LUT UR14, UR15, UR14, URZ, 0xc0, !UPT ;  /* 0x0000000e0f0e7292 */ /* 0x000fe4000f8ec03f */
[----:B------:R-:W-:-:S02]  /*66f0*/  UIMAD UR4, UR16, UR4, UR19 ;  /* 0x00000004100472a4 */ /* 0x000fc4000f8e0213 */
        /* <DEDUP_REMOVED lines=9> */
.L_x_158:
[----:B------:R-:W-:Y:S02]  /*6790*/  LOP3.LUT P0, RZ, R0, 0xff, RZ, 0xc0, !PT ;  /* 0x000000ff00ff7812 */ /* 0x000fe4000780c0ff */
[----:B------:R-:W-:-:S11]  /*67a0*/  LOP3.LUT R98, R98, 0x1, RZ, 0x3c, !PT ;  /* 0x0000000162627812 */ /* 0x000fd600078e3cff */
[----:B------:R-:W-:Y:S05]  /*67b0*/  @P0 BRA `(.L_x_161) ;  /* 0xffffffac00840947 */ /* 0x000fea000383ffff */
[----:B------:R-:W-:Y:S05]  /*67c0*/  EXIT ;  /* 0x000000000000794d */ /* 0x000fea0003800000 */
.L_x_12:
[----:B------:R-:W-:-:S08]  /*67d0*/  ISETP.NE.AND P0, PT, RZ, UR8, PT ;  /* 0x00000008ff007c0c */ /* 0x000fd0000bf05270 */
[----:B-----5:R-:W0:-:S00]  /*67e0*/  USETMAXREG.DEALLOC.CTAPOOL 0x28 ;  /* 0x00000028000079c8 */ /* 0x020e0000080e0500 */
[----:B------:R-:W-:Y:S05]  /*67f0*/  @P0 EXIT ;  /* 0x000000000000094d */ /* 0x000fea0003800000 */
[----:B0-----:R-:W-:Y:S01]  /*6800*/  LOP3.LUT P0, RZ, R5, 0xff, RZ, 0xc0, !PT ;  /* 0x000000ff05ff7812 */ /* 0x001fe2000780c0ff */
[----:B------:R-:W-:Y:S02]  /*6810*/  IMAD.MOV.U32 R8, RZ, RZ, 0x1 ;  /* 0x00000001ff087424 */ /* 0x000fe400078e00ff */
[----:B------:R-:W-:-:S10]  /*6820*/  IMAD.MOV.U32 R0, RZ, RZ, RZ ;  /* 0x000000ffff007224 */ /* 0x000fd400078e00ff */
[----:B------:R-:W-:Y:S05]  /*6830*/  @!P0 BRA `(.L_x_162) ;  /* 0x0000000c00148947 */ /* 0x000fea0003800000 */
[----:B------:R-:W-:Y:S01]  /*6840*/  LOP3.LUT P0, RZ, R4, 0x1f, RZ, 0xc0, !PT ;  /* 0x0000001f04ff7812 */ /* 0x000fe2000780c0ff */
[----:B------:R-:W-:Y:S01]  /*6850*/  ULDC UR5, c[0x0][0x658] ;  /* 0x0001960000057ab9 */ /* 0x000fe20000000800 */
[----:B------:R-:W-:Y:S01]  /*6860*/  UMOV UR6, 0xffffffff ;  /* 0xffffffff00067882 */ /* 0x000fe20000000000 */
[----:B------:R-:W-:Y:S01]  /*6870*/  BSSY B0, `(.L_x_162) ;  /* 0x00000c1000007945 */ /* 0x000fe20003800000 */
[----:B------:R-:W-:Y:S01]  /*6880*/  USHF.L.U32 UR6, UR6, UR5, URZ ;  /* 0x0000000506067299 */ /* 0x000fe2000800063f */
[C---:B------:R-:W-:Y:S01]  /*6890*/  ISETP.NE.AND P3, PT, R3.reuse, RZ, PT ;  /* 0x000000ff0300720c */ /* 0x040fe20003f65270 */
[----:B------:R-:W-:Y:S01]  /*68a0*/  IMAD.MOV.U32 R9, RZ, RZ, 0x1 ;  /* 0x00000001ff097424 */ /* 0x000fe200078e00ff */
[----:B------:R-:W-:Y:S01]  /*68b0*/  ISETP.NE.OR P0, PT, R3, RZ, !P0 ;  /* 0x000000ff0300720c */ /* 0x000fe20004705670 */
[----:B------:R-:W-:Y:S01]  /*68c0*/  IMAD.MOV.U32 R8, RZ, RZ, 0x1 ;  /* 0x00000001ff087424 */ /* 0x000fe200078e00ff */
[----:B------:R-:W-:Y:S01]  /*68d0*/  ULDC UR4, c[0x0][0x600] ;  /* 0x0001800000047ab9 */ /* 0x000fe20000000800 */
[----:B------:R-:W-:Y:S01]  /*68e0*/  IMAD.MOV.U32 R0, RZ, RZ, RZ ;  /* 0x000000ffff007224 */ /* 0x000fe200078e00ff */
[----:B------:R-:W-:Y:S01]  /*68f0*/  UMOV UR7, 0x1 ;  /* 0x0000000100077882 */ /* 0x000fe20000000000 */
[----:B------:R-:W-:-:S02]  /*6900*/  UIADD3 UR19, UR39, 0x1, URZ ;  /* 0x0000000127137890 */ /* 0x000fc4000fffe03f */
[----:B------:R-:W-:Y:S02]  /*6910*/  ULOP3.LUT UR22, UR36, 0x2, URZ, 0xfc, !UPT ;  /* 0x0000000224167892 */ /* 0x000fe4000f8efc3f */
[----:B------:R-:W-:Y:S02]  /*6920*/  UIADD3 UR4, UR4, -0x1, URZ ;  /* 0xffffffff04047890 */ /* 0x000fe4000fffe03f */
[----:B------:R-:W-:Y:S02]  /*6930*/  USHF.L.U32 UR5, UR7, UR5, URZ ;  /* 0x0000000507057299 */ /* 0x000fe4000800063f */
[----:B------:R-:W-:Y:S01]  /*6940*/  ULOP3.LUT UR6, URZ, UR6, URZ, 0x33, !UPT ;  /* 0x000000063f067292 */ /* 0x000fe2000f8e333f */
[----:B------:R-:W-:-:S11]  /*6950*/  ULDC.64 UR20, c[0x0][0x198] ;  /* 0x0000660000147ab9 */ /* 0x000fd60000000a00 */
.L_x_174:
[----:B------:R-:W-:-:S03]  /*6960*/  UMOV UR7, 0xffffffff ;  /* 0xffffffff00077882 */ /* 0x000fc60000000000 */
[----:B------:R-:W-:Y:S05]  /*6970*/  BRA.DIV UR7, `(.L_x_163) ;  /* 0x0000000e07dc7947 */ /* 0x000fea000b800000 */
[----:B------:R-:W-:-:S13]  /*6980*/  ELECT P6, URZ, PT ;  /* 0x00000000003f782f */ /* 0x000fda00038c0000 */
.L_x_187:
[----:B------:R-:W0:Y:S01]  /*6990*/  LDC R3, c[0x0][0x28c] ;  /* 0x0000a300ff037b82 */ /* 0x000e220000000800 */
[----:B------:R-:W-:Y:S01]  /*69a0*/  BSSY B1, `(.L_x_164) ;  /* 0x0000038000017945 */ /* 0x000fe20003800000 */
[----:B0-----:R-:W-:-:S13]  /*69b0*/  ISETP.LT.OR P6, PT, R3, 0x1, !P6 ;  /* 0x000000010300780c */ /* 0x001fda00077c1670 */
[----:B------:R-:W-:Y:S05]  /*69c0*/  @P6 BRA `(.L_x_165) ;  /* 0x0000000000d46947 */ /* 0x000fea0003800000 */
[----:B------:R-:W-:Y:S02]  /*69d0*/  IMAD.SHL.U32 R6, R2, 0x80, RZ ;  /* 0x0000008002067824 */ /* 0x000fe400078e00ff */
[----:B------:R-:W-:Y:S02]  /*69e0*/  IMAD.SHL.U32 R18, R18, 0x40, RZ ;  /* 0x0000004012127824 */ /* 0x000fe400078e00ff */
[----:B------:R-:W-:Y:S02]  /*69f0*/  IMAD.MOV.U32 R11, RZ, RZ, RZ ;  /* 0x000000ffff0b7224 */ /* 0x000fe400078e00ff */
[----:B------:R-:W-:Y:S02]  /*6a00*/  IMAD.U32 R12, RZ, RZ, UR19 ;  /* 0x00000013ff0c7e24 */ /* 0x000fe4000f8e00ff */
[----:B------:R-:W-:Y:S02]  /*6a10*/  IMAD.MOV.U32 R2, RZ, RZ, R8 ;  /* 0x000000ffff027224 */ /* 0x000fe400078e0008 */
[----:B------:R-:W-:-:S07]  /*6a20*/  IMAD.MOV.U32 R3, RZ, RZ, R0 ;  /* 0x000000ffff037224 */ /* 0x000fce00078e0000 */
.L_x_169:
[----:B------:R-:W0:Y:S01]  /*6a30*/  S2R R5, SR_CgaCtaId ;  /* 0x0000000000057919 */ /* 0x000e220000008800 */
[----:B------:R-:W-:-:S04]  /*6a40*/  MOV R4, 0x400 ;  /* 0x0000040000047802 */ /* 0x000fc80000000f00 */
[----:B0-----:R-:W-:Y:S02]  /*6a50*/  LEA R10, R5, R4, 0x18 ;  /* 0x00000004050a7211 */ /* 0x001fe400078ec0ff */
[----:B------:R-:W-:Y:S01]  /*6a60*/  SHF.L.U32 R4, R2, 0x1f, RZ ;  /* 0x0000001f02047819 */ /* 0x000fe200000006ff */
[----:B------:R-:W0:Y:S02]  /*6a70*/  @!P3 LDC R5, c[0x0][0x500] ;  /* 0x00014000ff05bb82 */ /* 0x000e240000000800 */
[----:B------:R-:W-:-:S04]  /*6a80*/  IMAD R7, R3, 0x8, R10 ;  /* 0x0000000803077824 */ /* 0x000fc800078e020a */
[----:B------:R-:W1:Y:S02]  /*6a90*/  SYNCS.PHASECHK.TRANS64.TRYWAIT P1, [R7+URZ+0x20], R4 ;  /* 0x00002004070075a7 */ /* 0x000e64000802017f */
[----:B-1----:R-:W-:Y:S05]  /*6aa0*/  @!P1 BRA `(.L_x_166) ;  /* 0x0000000c00b09947 */ /* 0x002fea0003800000 */
.L_x_188:
[----:B------:R-:W-:Y:S01]  /*6ab0*/  UPRMT UR7, UR22, 0x9910, URZ ;  /* 0x0000991016077896 */ /* 0x000fe2000800003f */
[----:B0-----:R0:W-:Y:S03]  /*6ac0*/  @!P3 SYNCS.ARRIVE.TRANS64 RZ, [R7+URZ], R5 ;  /* 0x0000000507ffb9a7 */ /* 0x0011e6000800003f */
[----:B------:R-:W-:-:S06]  /*6ad0*/  UISETP.NE.AND UP0, UPT, UR7, 0x2, UPT ;  /* 0x000000020700788c */ /* 0x000fcc000bf05270 */
[----:B------:R-:W-:-:S13]  /*6ae0*/  PLOP3.LUT P1, PT, PT, PT, UP0, 0x80, 0x0 ;  /* 0x000000000000781c */ /* 0x000fda0003f2f008 */
[----:B0-----:R-:W-:Y:S05]  /*6af0*/  @P1 BRA `(.L_x_167) ;  /* 0x0000000000041947 */ /* 0x001fea0003800000 */
[----:B------:R-:W-:Y:S01]  /*6b00*/  BPT.TRAP 0x1 ;  /* 0x000000040000795c */ /* 0x000fe20000300000 */
.L_x_167:
[----:B------:R-:W-:Y:S05]  /*6b10*/  @P0 BRA `(.L_x_168) ;  /* 0x0000000000040947 */ /* 0x000fea0003800000 */
[----:B------:R-:W-:Y:S01]  /*6b20*/  BPT.TRAP 0x1 ;  /* 0x000000040000795c */ /* 0x000fe20000300000 */
.L_x_168:
[--C-:B-1----:R-:W-:Y:S01]  /*6b30*/  IMAD R4, R3, 0x1000, R10.reuse ;  /* 0x0000100003047824 */ /* 0x102fe200078e020a */
[----:B------:R-:W-:Y:S01]  /*6b40*/  R2UR UR9, R7 ;  /* 0x00000000070972ca */ /* 0x000fe200000e0000 */
[C---:B------:R-:W-:Y:S01]  /*6b50*/  IMAD R10, R3.reuse, 0x2000, R10 ;  /* 0x00002000030a7824 */ /* 0x040fe200078e020a */
[----:B------:R-:W-:Y:S01]  /*6b60*/  UIADD3 UR14, UP0, UR20, 0xf0, URZ ;  /* 0x000000f0140e7890 */ /* 0x000fe2000ff1e03f */
[----:B------:R-:W-:Y:S01]  /*6b70*/  VIADD R12, R12, 0xffffffff ;  /* 0xffffffff0c0c7836 */ /* 0x000fe20000000000 */
[----:B------:R-:W-:Y:S01]  /*6b80*/  R2UR UR7, R4 ;  /* 0x00000000040772ca */ /* 0x000fe200000e0000 */
[----:B------:R-:W-:Y:S01]  /*6b90*/  UIADD3 UR24, UP1, UR20, 0x1f0, URZ ;  /* 0x000001f014187890 */ /* 0x000fe2000ff3e03f */
[----:B------:R-:W-:Y:S01]  /*6ba0*/  R2UR UR8, R10 ;  /* 0x000000000a0872ca */ /* 0x000fe200000e0000 */
[----:B------:R-:W-:Y:S01]  /*6bb0*/  UIADD3.X UR15, URZ, UR21, URZ, UP0, !UPT ;  /* 0x000000153f0f7290 */ /* 0x000fe200087fe43f */
[----:B------:R-:W-:Y:S01]  /*6bc0*/  R2UR UR11, R18 ;  /* 0x00000000120b72ca */ /* 0x000fe200000e0000 */
[----:B------:R-:W-:Y:S01]  /*6bd0*/  VIADD R3, R3, 0x1 ;  /* 0x0000000103037836 */ /* 0x000fe20000000000 */
[----:B------:R-:W-:Y:S01]  /*6be0*/  R2UR UR10, R11 ;  /* 0x000000000b0a72ca */ /* 0x000fe200000e0000 */
[----:B------:R-:W-:Y:S01]  /*6bf0*/  UIADD3.X UR25, URZ, UR21, URZ, UP1, !UPT ;  /* 0x000000153f197290 */ /* 0x000fe20008ffe43f */
[----:B------:R-:W-:Y:S01]  /*6c00*/  R2UR UR12, R19 ;  /* 0x00000000130c72ca */ /* 0x000fe200000e0000 */
[----:B------:R-:W-:Y:S01]  /*6c10*/  UMOV UR16, 0x0 ;  /* 0x0000000000107882 */ /* 0x000fe20000000000 */
[----:B------:R-:W-:Y:S01]  /*6c20*/  R2UR UR18, R6 ;  /* 0x00000000061272ca */ /* 0x000fe200000e0000 */
[----:B------:R-:W-:Y:S01]  /*6c30*/  UMOV UR17, 0x10000000 ;  /* 0x1000000000117882 */ /* 0x000fe20000000000 */
[----:B------:R-:W-:Y:S01]  /*6c40*/  ISETP.GT.AND P2, PT, R12, 0x1, PT ;  /* 0x000000010c00780c */ /* 0x000fe20003f44270 */
[----:B------:R-:W-:Y:S01]  /*6c50*/  UIADD3 UR7, UR7, 0x180, URZ ;  /* 0x0000018007077890 */ /* 0x000fe2000fffe03f */
[----:B------:R-:W-:Y:S01]  /*6c60*/  ISETP.NE.AND P1, PT, R3, 0x4, PT ;  /* 0x000000040300780c */ /* 0x000fe20003f25270 */
[----:B------:R-:W-:Y:S01]  /*6c70*/  UIADD3 UR13, UR8, 0x4180, URZ ;  /* 0x00004180080d7890 */ /* 0x000fe2000fffe03f */
[----:B------:R-:W-:-:S02]  /*6c80*/  VIADD R11, R11, 0x20 ;  /* 0x000000200b0b7836 */ /* 0x000fc40000000000 */
[----:B------:R-:W-:Y:S02]  /*6c90*/  SEL R5, RZ, 0x1, P1 ;  /* 0x00000001ff057807 */ /* 0x000fe40000800000 */
[----:B------:R-:W-:Y:S01]  /*6ca0*/  UMOV UR8, UR7 ;  /* 0x0000000700087c82 */ /* 0x000fe20008000000 */
[----:B------:R-:W-:Y:S01]  /*6cb0*/  SEL R3, R3, RZ, P1 ;  /* 0x000000ff03037207 */ /* 0x000fe20000800000 */
[----:B------:R0:W-:Y:S01]  /*6cc0*/  UTMALDG.3D [UR8], [UR14], desc[UR16] ;  /* 0x000010080e0075b4 */ /* 0x0001e20008011000 */
[----:B------:R-:W-:Y:S01]  /*6cd0*/  LOP3.LUT R2, R2, R5, RZ, 0x3c, !PT ;  /* 0x0000000502027212 */ /* 0x000fe200078e3cff */
[----:B0-----:R-:W-:Y:S01]  /*6ce0*/  UMOV UR8, UR13 ;  /* 0x0000000d00087c82 */ /* 0x001fe20008000000 */
[----:B------:R-:W-:Y:S02]  /*6cf0*/  UMOV UR11, UR18 ;  /* 0x00000012000b7c82 */ /* 0x000fe40008000000 */
[----:B------:R0:W-:Y:S02]  /*6d00*/  UTMALDG.3D [UR8], [UR24], desc[UR16] ;  /* 0x00001008180075b4 */ /* 0x0001e40008011000 */
[----:B0-----:R-:W-:Y:S05]  /*6d10*/  @P2 BRA `(.L_x_169) ;  /* 0xfffffffc00442947 */ /* 0x001fea000383ffff */
.L_x_165:
[----:B------:R-:W-:Y:S05]  /*6d20*/  BSYNC B1 ;  /* 0x0000000000017941 */ /* 0x000fea0003800000 */
.L_x_164:
[----:B------:R-:W-:Y:S01]  /*6d30*/  LOP3.LUT P4, RZ, R9, 0xff, RZ, 0xc0, !PT ;  /* 0x000000ff09ff7812 */ /* 0x000fe2000788c0ff */
[----:B------:R-:W-:Y:S01]  /*6d40*/  VIADD R0, R0, UR39 ;  /* 0x0000002700007c36 */ /* 0x000fe20008000000 */
[----:B------:R-:W-:Y:S01]  /*6d50*/  ULDC.64 UR8, c[0x0][0x650] ;  /* 0x0001940000087ab9 */ /* 0x000fe20000000a00 */
[----:B------:R-:W-:Y:S01]  /*6d60*/  BSSY B1, `(.L_x_170) ;  /* 0x000006f000017945 */ /* 0x000fe20003800000 */
[----:B------:R-:W-:Y:S01]  /*6d70*/  IMAD.MOV.U32 R18, RZ, RZ, -0x1 ;  /* 0xffffffffff127424 */ /* 0x000fe200078e00ff */
[----:B------:R-:W-:Y:S01]  /*6d80*/  PRMT R9, RZ, 0x7610, R9 ;  /* 0x00007610ff097816 */ /* 0x000fe20000000009 */
[----:B------:R-:W-:Y:S01]  /*6d90*/  IMAD.MOV.U32 R19, RZ, RZ, -0x1 ;  /* 0xffffffffff137424 */ /* 0x000fe200078e00ff */
[C---:B------:R-:W-:Y:S02]  /*6da0*/  ISETP.GT.U32.AND P1, PT, R0.reuse, 0x3, PT ;  /* 0x000000030000780c */ /* 0x040fe40003f24070 */
[----:B------:R-:W-:Y:S02]  /*6db0*/  SHF.R.U32.HI R2, RZ, 0x2, R0 ;  /* 0x00000002ff027819 */ /* 0x000fe40000011600 */
[----:B------:R-:W-:-:S02]  /*6dc0*/  LOP3.LUT R0, R0, 0x3, RZ, 0xc0, !PT ;  /* 0x0000000300007812 */ /* 0x000fc400078ec0ff */
[----:B------:R-:W0:Y:S01]  /*6dd0*/  @P4 S2R R4, SR_CgaCtaId ;  /* 0x0000000000044919 */ /* 0x000e220000008800 */
[----:B------:R-:W-:Y:S02]  /*6de0*/  @P4 MOV R3, 0x400 ;  /* 0x0000040000034802 */ /* 0x000fe40000000f00 */
[----:B------:R-:W-:-:S04]  /*6df0*/  LOP3.LUT R2, R2, 0x1, RZ, 0xc0, !PT ;  /* 0x0000000102027812 */ /* 0x000fc800078ec0ff */
[----:B------:R-:W-:Y:S02]  /*6e00*/  ISETP.NE.U32.AND P2, PT, R2, 0x1, PT ;  /* 0x000000010200780c */ /* 0x000fe40003f45070 */
[----:B0-----:R-:W-:Y:S01]  /*6e10*/  @P4 LEA R3, R4, R3, 0x18 ;  /* 0x0000000304034211 */ /* 0x001fe200078ec0ff */
[----:B------:R-:W-:-:S03]  /*6e20*/  IMAD.U32 R4, RZ, RZ, UR39 ;  /* 0x00000027ff047e24 */ /* 0x000fc6000f8e00ff */
[----:B------:R0:W-:Y:S01]  /*6e30*/  @P4 SYNCS.ARRIVE.TRANS64.A1T0 RZ, [R3+URZ+0x78], RZ ;  /* 0x000078ff03ff49a7 */ /* 0x0001e2000810003f */
[----:B------:R-:W-:Y:S02]  /*6e40*/  IADD3 R16, P4, R16, UR50, RZ ;  /* 0x0000003210107c10 */ /* 0x000fe4000ff9e0ff */
[----:B------:R-:W-:Y:S02]  /*6e50*/  ISETP.LT.U32.AND P1, PT, R4, 0x4, P1 ;  /* 0x000000040400780c */ /* 0x000fe40000f21070 */
[----:B------:R-:W-:Y:S02]  /*6e60*/  IADD3.X R17, R17, UR37, RZ, P4, !PT ;  /* 0x0000002511117c10 */ /* 0x000fe4000a7fe4ff */
[----:B------:R-:W-:Y:S02]  /*6e70*/  ISETP.GE.U32.AND P4, PT, R16, UR8, PT ;  /* 0x0000000810007c0c */ /* 0x000fe4000bf86070 */
[----:B0-----:R-:W-:Y:S02]  /*6e80*/  SEL R3, RZ, 0x1, !P1 ;  /* 0x00000001ff037807 */ /* 0x001fe40004800000 */
[----:B------:R-:W-:-:S02]  /*6e90*/  ISETP.GE.U32.AND.EX P1, PT, R17, UR9, PT, P4 ;  /* 0x0000000911007c0c */ /* 0x000fc4000bf26140 */
[----:B------:R-:W-:-:S04]  /*6ea0*/  ISETP.GT.U32.AND P2, PT, R4, 0x3, !P2 ;  /* 0x000000030400780c */ /* 0x000fc80005744070 */
[----:B------:R-:W-:-:S04]  /*6eb0*/  SEL R2, RZ, 0x1, !P2 ;  /* 0x00000001ff027807 */ /* 0x000fc80005000000 */
[--C-:B------:R-:W-:Y:S01]  /*6ec0*/  LOP3.LUT R8, R2, R8, R3.reuse, 0x96, !PT ;  /* 0x0000000802087212 */ /* 0x100fe200078e9603 */
[----:B------:R-:W-:Y:S01]  /*6ed0*/  IMAD.MOV.U32 R2, RZ, RZ, -0x1 ;  /* 0xffffffffff027424 */ /* 0x000fe200078e00ff */
[----:B------:R-:W-:Y:S01]  /*6ee0*/  PRMT R3, RZ, 0x7610, R3 ;  /* 0x00007610ff037816 */ /* 0x000fe20000000003 */
[----:B------:R-:W-:Y:S06]  /*6ef0*/  @P1 BRA `(.L_x_171) ;  /* 0x0000000400541947 */ /* 0x000fec0003800000 */
[----:B------:R-:W0:Y:S01]  /*6f00*/  S2UR UR7, SR_CTAID.X ;  /* 0x00000000000779c3 */ /* 0x000e220000002500 */
[----:B------:R-:W-:Y:S01]  /*6f10*/  ULDC.64 UR8, c[0x0][0x628] ;  /* 0x00018a0000087ab9 */ /* 0x000fe20000000a00 */
[----:B------:R-:W-:Y:S01]  /*6f20*/  ULDC UR10, c[0x0][0x150] ;  /* 0x00005400000a7ab9 */ /* 0x000fe20000000800 */
[----:B------:R-:W-:Y:S01]  /*6f30*/  ISETP.NE.U32.AND P1, PT, RZ, UR8, PT ;  /* 0x00000008ff007c0c */ /* 0x000fe2000bf25070 */
[----:B------:R-:W-:Y:S01]  /*6f40*/  ULDC UR11, c[0x0][0x630] ;  /* 0x00018c00000b7ab9 */ /* 0x000fe20000000800 */
[----:B------:R-:W-:Y:S01]  /*6f50*/  ULDC UR13, c[0x0][0x154] ;  /* 0x00005500000d7ab9 */ /* 0x000fe20000000800 */
[----:B------:R-:W-:Y:S01]  /*6f60*/  IMAD.MOV.U32 R2, RZ, RZ, R16 ;  /* 0x000000ffff027224 */ /* 0x000fe200078e0010 */
[----:B------:R-:W-:Y:S01]  /*6f70*/  ISETP.NE.AND.EX P1, PT, RZ, UR9, PT, P1 ;  /* 0x00000009ff007c0c */ /* 0x000fe2000bf25310 */
[----:B------:R-:W1:Y:S01]  /*6f80*/  S2UR UR12, SR_CTAID.Y ;  /* 0x00000000000c79c3 */ /* 0x000e620000002600 */
[----:B0-----:R-:W-:-:S05]  /*6f90*/  I2FP.F32.U32 R3, UR7 ;  /* 0x0000000700037c45 */ /* 0x001fca0008201000 */
[----:B------:R-:W-:Y:S01]  /*6fa0*/  FMUL R10, R3, UR10 ;  /* 0x0000000a030a7c20 */ /* 0x000fe20008400000 */
[----:B------:R-:W-:-:S05]  /*6fb0*/  IMAD.MOV.U32 R3, RZ, RZ, R17 ;  /* 0x000000ffff037224 */ /* 0x000fca00078e0011 */
[----:B------:R-:W-:Y:S05]  /*6fc0*/  @!P1 BRA `(.L_x_172) ;  /* 0x0000000000289947 */ /* 0x000fea0003800000 */
[----:B------:R-:W-:Y:S02]  /*6fd0*/  ULDC UR10, c[0x0][0x634] ;  /* 0x00018d00000a7ab9 */ /* 0x000fe40000000800 */
[----:B------:R-:W-:-:S05]  /*6fe0*/  IADD3 R7, P1, R16, UR10, RZ ;  /* 0x0000000a10077c10 */ /* 0x000fca000ff3e0ff */
[----:B------:R-:W-:-:S04]  /*6ff0*/  IMAD.X R11, RZ, RZ, R17, P1 ;  /* 0x000000ffff0b7224 */ /* 0x000fc800008e0611 */
[----:B------:R-:W-:-:S04]  /*7000*/  IMAD.WIDE.U32 R4, R11, UR8, RZ ;  /* 0x000000080b047c25 */ /* 0x000fc8000f8e00ff */
[----:B------:R-:W-:-:S04]  /*7010*/  IMAD.WIDE.U32 R4, P1, R7, UR9, R4 ;  /* 0x0000000907047c25 */ /* 0x000fc8000f820004 */
[----:B------:R-:W-:-:S04]  /*7020*/  IMAD.WIDE.U32 R6, R7, UR8, RZ ;  /* 0x0000000807067c25 */ /* 0x000fc8000f8e00ff */
[----:B------:R-:W-:Y:S01]  /*7030*/  IMAD.X R3, RZ, RZ, RZ, P1 ;  /* 0x000000ffff037224 */ /* 0x000fe200008e06ff */
[----:B------:R-:W-:Y:S01]  /*7040*/  IADD3 RZ, P1, R7, R4, RZ ;  /* 0x0000000407ff7210 */ /* 0x000fe20007f3e0ff */
[----:B------:R-:W-:-:S04]  /*7050*/  IMAD.MOV.U32 R2, RZ, RZ, R5 ;  /* 0x000000ffff027224 */ /* 0x000fc800078e0005 */
[----:B------:R-:W-:-:S08]  /*7060*/  IMAD.WIDE.U32.X R2, R11, UR9, R2, P1 ;  /* 0x000000090b027c25 */ /* 0x000fd000088e0402 */
.L_x_172:
[--C-:B------:R-:W-:Y:S01]  /*7070*/  SHF.R.U64 R19, R2, UR11, R3.reuse ;  /* 0x0000000b02137c19 */ /* 0x100fe20008001203 */
[----:B------:R-:W0:Y:S01]  /*7080*/  F2I.U32.TRUNC.NTZ R10, R10 ;  /* 0x0000000a000a7305 */ /* 0x000e22000020f000 */
[----:B------:R-:W-:Y:S01]  /*7090*/  SHF.R.U32.HI R2, RZ, UR11, R3 ;  /* 0x0000000bff027c19 */ /* 0x000fe20008011603 */
[----:B------:R-:W-:Y:S01]  /*70a0*/  ULDC.64 UR8, c[0x0][0x620] ;  /* 0x0001880000087ab9 */ /* 0x000fe20000000a00 */
[----:B------:R-:W-:Y:S01]  /*70b0*/  IADD3 R5, P1, RZ, -R19, RZ ;  /* 0x80000013ff057210 */ /* 0x000fe20007f3e0ff */
[----:B------:R-:W-:Y:S01]  /*70c0*/  ULDC.64 UR14, c[0x0][0x640] ;  /* 0x00019000000e7ab9 */ /* 0x000fe20000000a00 */
[----:B-1----:R-:W-:Y:S01]  /*70d0*/  I2FP.F32.U32 R4, UR12 ;  /* 0x0000000c00047c45 */ /* 0x002fe20008201000 */
[----:B------:R-:W1:Y:S01]  /*70e0*/  LDC R15, c[0x0][0x610] ;  /* 0x00018400ff0f7b82 */ /* 0x000e620000000800 */
[----:B------:R-:W-:Y:S01]  /*70f0*/  ULDC UR11, c[0x0][0x658] ;  /* 0x00019600000b7ab9 */ /* 0x000fe20000000800 */
[----:B------:R-:W-:Y:S01]  /*7100*/  IMAD.X R2, RZ, RZ, ~R2, P1 ;  /* 0x000000ffff027224 */ /* 0x000fe200008e0e02 */
[----:B------:R-:W-:Y:S01]  /*7110*/  ISETP.NE.U32.AND P1, PT, RZ, UR14, PT ;  /* 0x0000000eff007c0c */ /* 0x000fe2000bf25070 */
[----:B------:R-:W-:Y:S01]  /*7120*/  FMUL R6, R4, UR13 ;  /* 0x0000000d04067c20 */ /* 0x000fe20008400000 */
[----:B------:R-:W-:Y:S01]  /*7130*/  ULDC UR13, c[0x0][0x648] ;  /* 0x00019200000d7ab9 */ /* 0x000fe20000000800 */
[----:B------:R-:W-:Y:S01]  /*7140*/  IMAD R4, R2, UR8, RZ ;  /* 0x0000000802047c24 */ /* 0x000fe2000f8e02ff */
[----:B------:R-:W-:Y:S01]  /*7150*/  ISETP.NE.AND.EX P1, PT, RZ, UR15, PT, P1 ;  /* 0x0000000fff007c0c */ /* 0x000fe2000bf25310 */
[C---:B------:R-:W-:Y:S01]  /*7160*/  IMAD.WIDE.U32 R2, R5.reuse, UR8, R16 ;  /* 0x0000000805027c25 */ /* 0x040fe2000f8e0010 */
[----:B0-----:R-:W-:Y:S01]  /*7170*/  R2UR UR8, R10 ;  /* 0x000000000a0872ca */ /* 0x001fe200000e0000 */
[----:B------:R-:W0:Y:S02]  /*7180*/  F2I.U32.TRUNC.NTZ R6, R6 ;  /* 0x0000000600067305 */ /* 0x000e24000020f000 */
[----:B------:R-:W-:Y:S01]  /*7190*/  IMAD R5, R5, UR9, R4 ;  /* 0x0000000905057c24 */ /* 0x000fe2000f8e0204 */
[----:B------:R-:W-:-:S03]  /*71a0*/  ULDC UR9, c[0x0][0x618] ;  /* 0x0001860000097ab9 */ /* 0x000fc60000000800 */
[----:B------:R-:W-:-:S05]  /*71b0*/  IMAD.IADD R3, R3, 0x1, R5 ;  /* 0x0000000103037824 */ /* 0x000fca00078e0205 */
[--C-:B------:R-:W-:Y:S02]  /*71c0*/  SHF.R.U64 R10, R2, UR9, R3.reuse ;  /* 0x00000009020a7c19 */ /* 0x100fe40008001203 */
[----:B------:R-:W-:Y:S01]  /*71d0*/  SHF.R.U32.HI R3, RZ, UR9, R3 ;  /* 0x00000009ff037c19 */ /* 0x000fe20008011603 */
[----:B------:R-:W-:Y:S01]  /*71e0*/  ULDC UR9, c[0x0][0x608] ;  /* 0x0001820000097ab9 */ /* 0x000fe20000000800 */
[----:B0-----:R-:W-:Y:S02]  /*71f0*/  R2UR UR10, R6 ;  /* 0x00000000060a72ca */ /* 0x001fe400000e0000 */
[--C-:B------:R-:W-:Y:S02]  /*7200*/  SHF.R.U64 R12, R10, UR9, R3.reuse ;  /* 0x000000090a0c7c19 */ /* 0x100fe40008001203 */
[----:B------:R-:W-:Y:S01]  /*7210*/  SHF.R.U32.HI R3, RZ, UR9, R3 ;  /* 0x00000009ff037c19 */ /* 0x000fe20008011603 */
[----:B------:R-:W-:-:S03]  /*7220*/  UIADD3 UR9, -UR8, URZ, URZ ;  /* 0x0000003f08097290 */ /* 0x000fc6000fffe13f */
[--C-:B------:R-:W-:Y:S01]  /*7230*/  SHF.R.U64 R13, R12, UR11, R3.reuse ;  /* 0x0000000b0c0d7c19 */ /* 0x100fe20008001203 */
[----:B------:R-:W-:Y:S01]  /*7240*/  ULDC UR8, c[0x0][0x144] ;  /* 0x0000510000087ab9 */ /* 0x000fe20000000800 */
[----:B------:R-:W-:-:S03]  /*7250*/  SHF.R.U32.HI R3, RZ, UR11, R3 ;  /* 0x0000000bff037c19 */ /* 0x000fc60008011603 */
[----:B------:R-:W-:Y:S01]  /*7260*/  IMAD.MOV.U32 R2, RZ, RZ, R13 ;  /* 0x000000ffff027224 */ /* 0x000fe200078e000d */
[----:B------:R-:W-:Y:S06]  /*7270*/  @!P1 BRA `(.L_x_173) ;  /* 0x0000000000289947 */ /* 0x000fec0003800000 */
        /* <DEDUP_REMOVED lines=10> */
.L_x_173:
[----:B------:R-:W-:Y:S01]  /*7320*/  UISETP.NE.AND UP0, UPT, UR38, URZ, UPT ;  /* 0x0000003f2600728c */ /* 0x000fe2000bf05270 */
[----:B------:R-:W-:Y:S01]  /*7330*/  SHF.R.U64 R3, R2, UR13, R3 ;  /* 0x0000000d02037c19 */ /* 0x000fe20008001203 */
[----:B------:R-:W-:Y:S01]  /*7340*/  UIADD3 UR10, -UR10, URZ, URZ ;  /* 0x0000003f0a0a7290 */ /* 0x000fe2000fffe13f */
[----:B------:R-:W-:Y:S01]  /*7350*/  LOP3.LUT R2, R12, UR6, RZ, 0xc0, !PT ;  /* 0x000000060c027c12 */ /* 0x000fe2000f8ec0ff */
[----:B------:R-:W-:Y:S01]  /*7360*/  UIMAD UR7, UR8, UR9, UR7 ;  /* 0x00000009080772a4 */ /* 0x000fe2000f8e0207 */
[----:B------:R-:W-:Y:S01]  /*7370*/  LOP3.LUT R5, R10, UR4, RZ, 0xc0, !PT ;  /* 0x000000040a057c12 */ /* 0x000fe2000f8ec0ff */
[----:B------:R-:W-:Y:S01]  /*7380*/  IMAD.MOV R4, RZ, RZ, -R3 ;  /* 0x000000ffff047224 */ /* 0x000fe200078e0a03 */
[----:B------:R-:W-:Y:S01]  /*7390*/  ULDC UR8, c[0x0][0x148] ;  /* 0x0000520000087ab9 */ /* 0x000fe20000000800 */
[----:B------:R-:W-:Y:S01]  /*73a0*/  IMAD R18, R3, UR5, R2 ;  /* 0x0000000503127c24 */ /* 0x000fe2000f8e0202 */
[----:B------:R-:W-:Y:S01]  /*73b0*/  PLOP3.LUT P1, PT, PT, PT, UP0, 0x80, 0x0 ;  /* 0x000000000000781c */ /* 0x000fe20003f2f008 */
[----:B------:R-:W-:Y:S01]  /*73c0*/  IMAD.MOV.U32 R3, RZ, RZ, 0x1 ;  /* 0x00000001ff037424 */ /* 0x000fe200078e00ff */
[----:B------:R-:W-:-:S03]  /*73d0*/  @UP0 UIMAD UR7, UR8, UR10, UR12 ;  /* 0x0000000a080702a4 */ /* 0x000fc6000f8e020c */
[----:B------:R-:W-:Y:S02]  /*73e0*/  ULDC UR8, c[0x0][0x638] ;  /* 0x00018e0000087ab9 */ /* 0x000fe40000000800 */
[----:B------:R-:W-:Y:S02]  /*73f0*/  IMAD R2, R4, UR8, R13 ;  /* 0x0000000804027c24 */ /* 0x000fe4000f8e020d */
[----:B-1----:R-:W-:Y:S01]  /*7400*/  IMAD R18, R18, R15, UR7 ;  /* 0x0000000712127e24 */ /* 0x002fe2000f8e020f */
[----:B------:R-:W-:Y:S02]  /*7410*/  ULDC UR7, c[0x0][0x600] ;  /* 0x0001800000077ab9 */ /* 0x000fe40000000800 */
[----:B------:R-:W-:-:S05]  /*7420*/  IMAD R5, R2, UR7, R5 ;  /* 0x0000000702057c24 */ /* 0x000fca000f8e0205 */
[----:B------:R-:W-:Y:S02]  /*7430*/  SEL R2, R5, R18, !P1 ;  /* 0x0000001205027207 */ /* 0x000fe40004800000 */
[----:B------:R-:W-:-:S07]  /*7440*/  SEL R18, R18, R5, !P1 ;  /* 0x0000000512127207 */ /* 0x000fce0004800000 */
.L_x_171:
[----:B------:R-:W-:Y:S05]  /*7450*/  BSYNC B1 ;  /* 0x0000000000017941 */ /* 0x000fea0003800000 */
.L_x_170:
[----:B------:R-:W-:-:S13]  /*7460*/  LOP3.LUT P1, RZ, R3, 0xff, RZ, 0xc0, !PT ;  /* 0x000000ff03ff7812 */ /* 0x000fda000782c0ff */
[----:B------:R-:W-:Y:S05]  /*7470*/  @P1 BRA `(.L_x_174) ;  /* 0xfffffff400381947 */ /* 0x000fea000383ffff */
[----:B------:R-:W-:Y:S05]  /*7480*/  BSYNC B0 ;  /* 0x0000000000007941 */ /* 0x000fea0003800000 */
.L_x_162:
[----:B------:R-:W-:-:S03]  /*7490*/  UMOV UR7, 0xffffffff ;  /* 0xffffffff00077882 */ /* 0x000fc60000000000 */
[----:B------:R-:W-:Y:S05]  /*74a0*/  BRA.DIV UR7, `(.L_x_175) ;  /* 0x0000000607447947 */ /* 0x000fea000b800000 */
[----:B------:R-:W-:-:S13]  /*74b0*/  ELECT P6, URZ, PT ;  /* 0x00000000003f782f */ /* 0x000fda00038c0000 */
.L_x_191:
[----:B------:R-:W-:Y:S04]  /*74c0*/  BSSY B0, `(.L_x_176) ;  /* 0x000002c000007945 */ /* 0x000fe80003800000 */
[----:B------:R-:W-:Y:S05]  /*74d0*/  @!P6 BRA `(.L_x_177) ;  /* 0x0000000000a8e947 */ /* 0x000fea0003800000 */
[----:B------:R-:W-:-:S04]  /*74e0*/  ULOP3.LUT UR7, UR36, 0x2, URZ, 0xfc, !UPT ;  /* 0x0000000224077892 */ /* 0x000fc8000f8efc3f */
[----:B------:R-:W-:-:S06]  /*74f0*/  UISETP.NE.AND UP0, UPT, UR7, 0x3, UPT ;  /* 0x000000030700788c */ /* 0x000fcc000bf05270 */
[----:B------:R-:W-:-:S13]  /*7500*/  PLOP3.LUT P0, PT, PT, PT, UP0, 0x80, 0x0 ;  /* 0x000000000000781c */ /* 0x000fda0003f0f008 */
[----:B------:R-:W-:Y:S05]  /*7510*/  @!P0 BRA `(.L_x_178) ;  /* 0x0000000000048947 */ /* 0x000fea0003800000 */
[----:B------:R-:W-:Y:S01]  /*7520*/  BPT.TRAP 0x1 ;  /* 0x000000040000795c */ /* 0x000fe20000300000 */
.L_x_178:
[----:B------:R-:W0:Y:S01]  /*7530*/  S2R R3, SR_CgaCtaId ;  /* 0x0000000000037919 */ /* 0x000e220000008800 */
[----:B------:R-:W-:-:S04]  /*7540*/  MOV R2, 0x400 ;  /* 0x0000040000027802 */ /* 0x000fc80000000f00 */
[----:B0-----:R-:W-:Y:S02]  /*7550*/  LEA R3, R3, R2, 0x18 ;  /* 0x0000000203037211 */ /* 0x001fe400078ec0ff */
[----:B------:R-:W-:-:S03]  /*7560*/  SHF.L.U32 R2, R8, 0x1f, RZ ;  /* 0x0000001f08027819 */ /* 0x000fc600000006ff */
[----:B------:R-:W-:-:S04]  /*7570*/  VIADD R3, R3, 0x20 ;  /* 0x0000002003037836 */ /* 0x000fc80000000000 */
[C---:B------:R-:W-:Y:S02]  /*7580*/  IMAD R7, R0.reuse, 0x8, R3 ;  /* 0x0000000800077824 */ /* 0x040fe400078e0203 */
[----:B------:R-:W-:Y:S02]  /*7590*/  VIADD R0, R0, 0x1 ;  /* 0x0000000100007836 */ /* 0x000fe40000000000 */
[----:B------:R-:W0:Y:S03]  /*75a0*/  SYNCS.PHASECHK.TRANS64.TRYWAIT P0, [R7+URZ], R2 ;  /* 0x00000002070075a7 */ /* 0x000e26000800017f */
[----:B------:R-:W-:-:S04]  /*75b0*/  ISETP.NE.AND P1, PT, R0, 0x4, PT ;  /* 0x000000040000780c */ /* 0x000fc80003f25270 */
[----:B------:R-:W-:Y:S02]  /*75c0*/  SEL R5, RZ, 0x1, P1 ;  /* 0x00000001ff057807 */ /* 0x000fe40000800000 */
[----:B------:R-:W-:Y:S02]  /*75d0*/  SEL R0, R0, RZ, P1 ;  /* 0x000000ff00007207 */ /* 0x000fe40000800000 */
[----:B------:R-:W-:-:S03]  /*75e0*/  LOP3.LUT R5, R8, R5, RZ, 0x3c, !PT ;  /* 0x0000000508057212 */ /* 0x000fc600078e3cff */
[----:B------:R-:W-:Y:S01]  /*75f0*/  IMAD R9, R0, 0x8, R3 ;  /* 0x0000000800097824 */ /* 0x000fe200078e0203 */
[----:B------:R-:W-:Y:S01]  /*7600*/  SHF.L.U32 R4, R5, 0x1f, RZ ;  /* 0x0000001f05047819 */ /* 0x000fe200000006ff */
[----:B0-----:R-:W-:Y:S06]  /*7610*/  @!P0 BRA `(.L_x_179) ;  /* 0x0000000400088947 */ /* 0x001fec0003800000 */
.L_x_192:
[----:B------:R-:W1:Y:S01]  /*7620*/  SYNCS.PHASECHK.TRANS64.TRYWAIT P0, [R9+URZ], R4 ;  /* 0x00000004090075a7 */ /* 0x000e62000800017f */
[----:B------:R-:W-:-:S05]  /*7630*/  VIADD R0, R0, 0x1 ;  /* 0x0000000100007836 */ /* 0x000fca0000000000 */
[----:B------:R-:W-:-:S04]  /*7640*/  ISETP.NE.AND P1, PT, R0, 0x4, PT ;  /* 0x000000040000780c */ /* 0x000fc80003f25270 */
[----:B0-----:R-:W-:Y:S02]  /*7650*/  SEL R2, RZ, 0x1, P1 ;  /* 0x00000001ff027807 */ /* 0x001fe40000800000 */
[----:B------:R-:W-:Y:S02]  /*7660*/  SEL R0, R0, RZ, P1 ;  /* 0x000000ff00007207 */ /* 0x000fe40000800000 */
[----:B------:R-:W-:-:S03]  /*7670*/  LOP3.LUT R7, R5, R2, RZ, 0x3c, !PT ;  /* 0x0000000205077212 */ /* 0x000fc600078e3cff */
[----:B------:R-:W-:Y:S01]  /*7680*/  IMAD R6, R0, 0x8, R3 ;  /* 0x0000000800067824 */ /* 0x000fe200078e0203 */
[----:B------:R-:W-:Y:S01]  /*7690*/  SHF.L.U32 R5, R7, 0x1f, RZ ;  /* 0x0000001f07057819 */ /* 0x000fe200000006ff */
[----:B-1----:R-:W-:Y:S06]  /*76a0*/  @!P0 BRA `(.L_x_180) ;  /* 0x0000000000f88947 */ /* 0x002fec0003800000 */
.L_x_193:
[----:B------:R-:W1:Y:S01]  /*76b0*/  SYNCS.PHASECHK.TRANS64.TRYWAIT P0, [R6+URZ], R5 ;  /* 0x00000005060075a7 */ /* 0x000e62000800017f */
[----:B------:R-:W-:-:S05]  /*76c0*/  VIADD R0, R0, 0x1 ;  /* 0x0000000100007836 */ /* 0x000fca0000000000 */
[----:B------:R-:W-:-:S04]  /*76d0*/  ISETP.NE.AND P1, PT, R0, 0x4, PT ;  /* 0x000000040000780c */ /* 0x000fc80003f25270 */
[----:B------:R-:W-:Y:S02]  /*76e0*/  SEL R2, RZ, 0x1, P1 ;  /* 0x00000001ff027807 */ /* 0x000fe40000800000 */
[----:B------:R-:W-:Y:S02]  /*76f0*/  SEL R0, R0, RZ, P1 ;  /* 0x000000ff00007207 */ /* 0x000fe40000800000 */
[----:B------:R-:W-:Y:S01]  /*7700*/  LOP3.LUT R2, R7, R2, RZ, 0x3c, !PT ;  /* 0x0000000207027212 */ /* 0x000fe200078e3cff */
[----:B-1----:R-:W-:Y:S06]  /*7710*/  @!P0 BRA `(.L_x_181) ;  /* 0x0000000000f08947 */ /* 0x002fec0003800000 */
.L_x_194:
[----:B------:R-:W-:Y:S01]  /*7720*/  IMAD R3, R0, 0x8, R3 ;  /* 0x0000000800037824 */ /* 0x000fe200078e0203 */
[----:B------:R-:W-:-:S07]  /*7730*/  SHF.L.U32 R0, R2, 0x1f, RZ ;  /* 0x0000001f02007819 */ /* 0x000fce00000006ff */
.L_x_182:
[----:B--2---:R2:W3:Y:S02]  /*7740*/  SYNCS.PHASECHK.TRANS64.TRYWAIT P0, [R3+URZ], R0 ;  /* 0x00000000030075a7 */ /* 0x0044e4000800017f */
[----:B---3--:R-:W-:Y:S05]  /*7750*/  @!P0 NANOSLEEP.SYNCS 0x989680 ;  /* 0x009896800000895d */ /* 0x008fea0003900000 */
[----:B------:R-:W3:Y:S02]  /*7760*/  @!P0 SYNCS.PHASECHK.TRANS64 P0, [R3+URZ], R0 ;  /* 0x00000000030085a7 */ /* 0x000ee4000800007f */
[----:B---3--:R-:W-:Y:S05]  /*7770*/  @!P0 BRA `(.L_x_182) ;  /* 0xfffffffc00f08947 */ /* 0x008fea000383ffff */
.L_x_177:
[----:B------:R-:W-:Y:S05]  /*7780*/  BSYNC B0 ;  /* 0x0000000000007941 */ /* 0x000fea0003800000 */
.L_x_176:
[----:B------:R-:W-:Y:S05]  /*7790*/  EXIT ;  /* 0x000000000000794d */ /* 0x000fea0003800000 */
.L_x_14:
[----:B0-----:R0:W1:Y:S02]  /*77a0*/  SYNCS.PHASECHK.TRANS64.TRYWAIT P0, [R93+URZ], R0 ;  /* 0x000000005d0075a7 */ /* 0x001064000800017f */
[----:B-1----:R-:W-:Y:S05]  /*77b0*/  @!P0 NANOSLEEP.SYNCS 0x989680 ;  /* 0x009896800000895d */ /* 0x002fea0003900000 */
[----:B------:R-:W1:Y:S02]  /*77c0*/  @!P0 SYNCS.PHASECHK.TRANS64 P0, [R93+URZ], R0 ;  /* 0x000000005d0085a7 */ /* 0x000e64000800007f */
[----:B-1----:R-:W-:Y:S05]  /*77d0*/  @!P0 BRA `(.L_x_14) ;  /* 0xfffffffc00f08947 */ /* 0x002fea000383ffff */
[----:B------:R-:W-:Y:S05]  /*77e0*/  BRA `(.L_x_183) ;  /* 0xffffff9c008c7947 */ /* 0x000fea000383ffff */
.L_x_19:
[----:B-1----:R1:W2:Y:S02]  /*77f0*/  SYNCS.PHASECHK.TRANS64.TRYWAIT P1, [R3+URZ], R0 ;  /* 0x00000000030075a7 */ /* 0x0022a4000802017f */
[----:B--2---:R-:W-:Y:S05]  /*7800*/  @!P1 NANOSLEEP.SYNCS 0x989680 ;  /* 0x009896800000995d */ /* 0x004fea0003900000 */
[----:B------:R-:W2:Y:S02]  /*7810*/  @!P1 SYNCS.PHASECHK.TRANS64 P1, [R3+URZ], R0 ;  /* 0x00000000030095a7 */ /* 0x000ea4000802007f */
[----:B--2---:R-:W-:Y:S05]  /*7820*/  @!P1 BRA `(.L_x_19) ;  /* 0xfffffffc00f09947 */ /* 0x004fea000383ffff */
[----:B------:R-:W-:Y:S05]  /*7830*/  BRA `(.L_x_18) ;  /* 0xffffff9c00f47947 */ /* 0x000fea000383ffff */
.L_x_24:
[----:B-1----:R-:W-:-:S04]  /*7840*/  IMAD.U32 R4, RZ, RZ, UR4 ;  /* 0x00000004ff047e24 */ /* 0x002fc8000f8e00ff */
[----:B------:R1:W2:Y:S03]  /*7850*/  SYNCS.PHASECHK.TRANS64.TRYWAIT P1, [R4+URZ], R3 ;  /* 0x00000003040075a7 */ /* 0x0002a6000802017f */
[----:B--2---:R-:W-:Y:S05]  /*7860*/  @!P1 NANOSLEEP.SYNCS 0x989680 ;  /* 0x009896800000995d */ /* 0x004fea0003900000 */
[----:B------:R-:W2:Y:S02]  /*7870*/  @!P1 SYNCS.PHASECHK.TRANS64 P1, [R4+URZ], R3 ;  /* 0x00000003040095a7 */ /* 0x000ea4000802007f */
[----:B--2---:R-:W-:Y:S05]  /*7880*/  @!P1 BRA `(.L_x_24) ;  /* 0xfffffffc00ec9947 */ /* 0x004fea000383ffff */
[----:B------:R-:W-:Y:S05]  /*7890*/  BRA `(.L_x_23) ;  /* 0xffffffa0006c7947 */ /* 0x000fea000383ffff */
.L_x_30:
[----:B--2---:R2:W3:Y:S02]  /*78a0*/  SYNCS.PHASECHK.TRANS64.TRYWAIT P0, [R93+URZ+0x10], R0 ;  /* 0x000010005d0075a7 */ /* 0x0044e4000800017f */
[----:B---3--:R-:W-:Y:S05]  /*78b0*/  @!P0 NANOSLEEP.SYNCS 0x989680 ;  /* 0x009896800000895d */ /* 0x008fea0003900000 */
[----:B------:R-:W3:Y:S02]  /*78c0*/  @!P0 SYNCS.PHASECHK.TRANS64 P0, [R93+URZ+0x10], R0 ;  /* 0x000010005d0085a7 */ /* 0x000ee4000800007f */
[----:B---3--:R-:W-:Y:S05]  /*78d0*/  @!P0 BRA `(.L_x_30) ;  /* 0xfffffffc00f08947 */ /* 0x008fea000383ffff */
[----:B------:R-:W-:Y:S05]  /*78e0*/  BRA `(.L_x_184) ;  /* 0xffffffa400687947 */ /* 0x000fea000383ffff */
.L_x_163:
[----:B------:R-:W-:Y:S01]  /*78f0*/  BSSY B1, `(.L_x_185) ;  /* 0x0000006000017945 */ /* 0x000fe20003800000 */
[----:B------:R-:W-:-:S07]  /*7900*/  IMAD.MOV.U32 R15, RZ, RZ, -0x1 ;  /* 0xffffffffff0f7424 */ /* 0x000fce00078e00ff */
[----:B------:R-:W-:Y:S05]  /*7910*/  WARPSYNC.COLLECTIVE R15, `(.L_x_186) ;  /* 0x000000000f0c7348 */ /* 0x000fea0003c00000 */
[----:B------:R-:W-:Y:S02]  /*7920*/  ELECT P6, UR62, PT ;  /* 0x00000000003e782f */ /* 0x000fe400038c0000 */
[----:B------:R-:W-:Y:S01]  /*7930*/  MOV R14, UR62 ;  /* 0x0000003e000e7c02 */ /* 0x000fe20008000f00 */
[----:B------:R-:W-:Y:S10]  /*7940*/  ENDCOLLECTIVE ;  /* 0x000000000000791b */ /* 0x000ff40003800000 */
.L_x_186:
[----:B------:R-:W-:Y:S05]  /*7950*/  BSYNC B1 ;  /* 0x0000000000017941 */ /* 0x000fea0003800000 */
.L_x_185:
[----:B------:R-:W-:Y:S05]  /*7960*/  BRA `(.L_x_187) ;  /* 0xfffffff000087947 */ /* 0x000fea000383ffff */
.L_x_166:
[----:B-1----:R1:W2:Y:S02]  /*7970*/  SYNCS.PHASECHK.TRANS64.TRYWAIT P1, [R7+URZ+0x20], R4 ;  /* 0x00002004070075a7 */ /* 0x0022a4000802017f */
[----:B--2---:R-:W-:Y:S05]  /*7980*/  @!P1 NANOSLEEP.SYNCS 0x989680 ;  /* 0x009896800000995d */ /* 0x004fea0003900000 */
[----:B------:R-:W2:Y:S02]  /*7990*/  @!P1 SYNCS.PHASECHK.TRANS64 P1, [R7+URZ+0x20], R4 ;  /* 0x00002004070095a7 */ /* 0x000ea4000802007f */
[----:B--2---:R-:W-:Y:S05]  /*79a0*/  @!P1 BRA `(.L_x_166) ;  /* 0xfffffffc00f09947 */ /* 0x004fea000383ffff */
[----:B------:R-:W-:Y:S05]  /*79b0*/  BRA `(.L_x_188) ;  /* 0xfffffff0003c7947 */ /* 0x000fea000383ffff */
.L_x_175:
[----:B------:R-:W-:Y:S01]  /*79c0*/  BSSY B0, `(.L_x_189) ;  /* 0x0000006000007945 */ /* 0x000fe20003800000 */
[----:B------:R-:W-:-:S07]  /*79d0*/  IMAD.MOV.U32 R15, RZ, RZ, -0x1 ;  /* 0xffffffffff0f7424 */ /* 0x000fce00078e00ff */
[----:B------:R-:W-:Y:S05]  /*79e0*/  WARPSYNC.COLLECTIVE R15, `(.L_x_190) ;  /* 0x000000000f0c7348 */ /* 0x000fea0003c00000 */
[----:B------:R-:W-:Y:S02]  /*79f0*/  ELECT P6, UR62, PT ;  /* 0x00000000003e782f */ /* 0x000fe400038c0000 */
[----:B------:R-:W-:Y:S01]  /*7a00*/  MOV R14, UR62 ;  /* 0x0000003e000e7c02 */ /* 0x000fe20008000f00 */
[----:B------:R-:W-:Y:S10]  /*7a10*/  ENDCOLLECTIVE ;  /* 0x000000000000791b */ /* 0x000ff40003800000 */
.L_x_190:
[----:B------:R-:W-:Y:S05]  /*7a20*/  BSYNC B0 ;  /* 0x0000000000007941 */ /* 0x000fea0003800000 */
.L_x_189:
[----:B------:R-:W-:Y:S05]  /*7a30*/  BRA `(.L_x_191) ;  /* 0xfffffff800a07947 */ /* 0x000fea000383ffff */
.L_x_179:
[----:B0-----:R0:W1:Y:S02]  /*7a40*/  SYNCS.PHASECHK.TRANS64.TRYWAIT P0, [R7+URZ], R2 ;  /* 0x00000002070075a7 */ /* 0x001064000800017f */
[----:B-1----:R-:W-:Y:S05]  /*7a50*/  @!P0 NANOSLEEP.SYNCS 0x989680 ;  /* 0x009896800000895d */ /* 0x002fea0003900000 */
[----:B------:R-:W1:Y:S02]  /*7a60*/  @!P0 SYNCS.PHASECHK.TRANS64 P0, [R7+URZ], R2 ;  /* 0x00000002070085a7 */ /* 0x000e64000800007f */
[----:B-1----:R-:W-:Y:S05]  /*7a70*/  @!P0 BRA `(.L_x_179) ;  /* 0xfffffffc00f08947 */ /* 0x002fea000383ffff */
[----:B------:R-:W-:Y:S05]  /*7a80*/  BRA `(.L_x_192) ;  /* 0xfffffff800e47947 */ /* 0x000fea000383ffff */
.L_x_180:
[----:B0-----:R0:W1:Y:S02]  /*7a90*/  SYNCS.PHASECHK.TRANS64.TRYWAIT P0, [R9+URZ], R4 ;  /* 0x00000004090075a7 */ /* 0x001064000800017f */
[----:B-1----:R-:W-:Y:S05]  /*7aa0*/  @!P0 NANOSLEEP.SYNCS 0x989680 ;  /* 0x009896800000895d */ /* 0x002fea0003900000 */
[----:B------:R-:W1:Y:S02]  /*7ab0*/  @!P0 SYNCS.PHASECHK.TRANS64 P0, [R9+URZ], R4 ;  /* 0x00000004090085a7 */ /* 0x000e64000800007f */
[----:B-1----:R-:W-:Y:S05]  /*7ac0*/  @!P0 BRA `(.L_x_180) ;  /* 0xfffffffc00f08947 */ /* 0x002fea000383ffff */
[----:B------:R-:W-:Y:S05]  /*7ad0*/  BRA `(.L_x_193) ;  /* 0xfffffff800f47947 */ /* 0x000fea000383ffff */
.L_x_181:
[----:B-1----:R1:W2:Y:S02]  /*7ae0*/  SYNCS.PHASECHK.TRANS64.TRYWAIT P0, [R6+URZ], R5 ;  /* 0x00000005060075a7 */ /* 0x0022a4000800017f */
[----:B--2---:R-:W-:Y:S05]  /*7af0*/  @!P0 NANOSLEEP.SYNCS 0x989680 ;  /* 0x009896800000895d */ /* 0x004fea0003900000 */
[----:B------:R-:W2:Y:S02]  /*7b00*/  @!P0 SYNCS.PHASECHK.TRANS64 P0, [R6+URZ], R5 ;  /* 0x00000005060085a7 */ /* 0x000ea4000800007f */
[----:B--2---:R-:W-:Y:S05]  /*7b10*/  @!P0 BRA `(.L_x_181) ;  /* 0xfffffffc00f08947 */ /* 0x004fea000383ffff */
[----:B------:R-:W-:Y:S05]  /*7b20*/  BRA `(.L_x_194) ;  /* 0xfffffff800fc7947 */ /* 0x000fea000383ffff */
.L_x_195:
[----:B------:R-:W-:-:S00]  /*7b30*/  BRA `(.L_x_195) ;  /* 0xfffffffc00fc7947 */ /* 0x000fc0000383ffff */
[----:B------:R-:W-:-:S00]  /*7b40*/  NOP ;  /* 0x0000000000007918 */ /* 0x000fc00000000000 */
        /* <DEDUP_REMOVED lines=11> */
.L_x_196:


//--------------------- .nv.global.init           --------------------------
	.section	.nv.global.init,"aw",@progbits
.nv.global.init:
	.type		$str$22,@object
	.size		$str$22,($str$23 - $str$22)
$str$22:
        /*0000*/ 	.byte	0x6b, 0x5f, 0x74, 0x69, 0x6c, 0x65, 0x5f, 0x63, 0x6f, 0x75, 0x6e, 0x74, 0x20, 0x3e, 0x3d, 0x20
        /*0010*/ 	.byte	0x31, 0x00
	.type		$str$23,@object
	.size		$str$23,(__unnamed_1 - $str$23)
$str$23:
        /*0012*/ 	.byte	0x2f, 0x74, 0x6d, 0x70, 0x2f, 0x63, 0x75, 0x74, 0x6c, 0x61, 0x73, 0x73, 0x5f, 0x73, 0x77, 0x65
        /*0022*/ 	.byte	0x65, 0x70, 0x5f, 0x73, 0x72, 0x63, 0x2f, 0x69, 0x6e, 0x63, 0x6c, 0x75, 0x64, 0x65, 0x2f, 0x63
        /*0032*/ 	.byte	0x75, 0x74, 0x6c, 0x61, 0x73, 0x73, 0x2f, 0x67, 0x65, 0x6d, 0x6d, 0x2f, 0x63, 0x6f, 0x6c, 0x6c
        /*0042*/ 	.byte	0x65, 0x63, 0x74, 0x69, 0x76, 0x65, 0x2f, 0x73, 0x6d, 0x39, 0x30, 0x5f, 0x6d, 0x6d, 0x61, 0x5f
        /*0052*/ 	.byte	0x74, 0x6d, 0x61, 0x5f, 0x67, 0x6d, 0x6d, 0x61, 0x5f, 0x73, 0x73, 0x5f, 0x77, 0x61, 0x72, 0x70
        /*0062*/ 	.byte	0x73, 0x70, 0x65, 0x63, 0x69, 0x61, 0x6c, 0x69, 0x7a, 0x65, 0x64, 0x2e, 0x68, 0x70, 0x70, 0x00
	.type		__unnamed_1,@object
	.size		__unnamed_1,(.L_0 - __unnamed_1)
__unnamed_1:
        /*0072*/ 	.byte	0x76, 0x6f, 0x69, 0x64, 0x20, 0x63, 0x75, 0x74, 0x6c, 0x61, 0x73, 0x73, 0x3a, 0x3a, 0x67, 0x65
        /* <DEDUP_REMOVED lines=179> */
        /*0bb2*/ 	.byte	0x6e, 0x74, 0x69, 0x74, 0x79, 0x5d, 0x00
.L_0:


//--------------------- .nv.shared._ZN7cutlass13device_kernelINS_4gemm6kernel13GemmUniversalIN4cute5tupleIJiiiiEEENS1_10collective13CollectiveMmaINS1_34MainloopSm90TmaGmmaWarpSpecializedILi4ENS5_IJNS4_1CILi1EEESB_SB_EEENS1_32KernelTmaWarpSpecializedPingpongEEENS5_IJNSA_ILi64EEENSA_ILi128EEENSA_ILi32EEEEEENS_6half_tENS5_IJlSB_lEEESJ_SK_NS4_8TiledMMAINS4_8MMA_AtomIJNS4_4SM904GMMA26MMA_64x128x16_F32F16F16_SSILNSO_5MajorE0ELSQ_0ELNSO_7ScaleInE1ELSR_1EEEEEENS4_6LayoutISC_NS5_IJNSA_ILi0EEESV_SV_EEEEENS5_IJNS4_10UnderscoreESY_SY_EEEEENS4_13SM90_TMA_LOADENS4_14ComposedLayoutINS4_7SwizzleILi2ELi4ELi3EEENS4_18smem_ptr_flag_bitsILi16EEENSU_INS5_IJNSA_ILi8EEESH_EEENS5_IJSH_SB_EEEEEEEvNS4_8identityES11_S1B_vS1C_EENS_8epilogue10collective6detail29Sm90TmaWarpSpecializedAdapterINS1F_15DefaultEpilogueISJ_SK_SK_NS1E_6thread17LinearCombinationISJ_Li1EffLNS1J_9ScaleType4KindE0ELNS_15FloatRoundStyleE2ESJ_EENS1_15EpilogueDefaultEEEEEvvEEEEvNT_6ParamsE --------------------------
	.section	.nv.shared._ZN7cutlass13device_kernelINS_4gemm6kernel13GemmUniversalIN4cute5tupleIJiiiiEEENS1_10collective13CollectiveMmaINS1_34MainloopSm90TmaGmmaWarpSpecializedILi4ENS5_IJNS4_1CILi1EEESB_SB_EEENS1_32KernelTmaWarpSpecializedPingpongEEENS5_IJNSA_ILi64EEENSA_ILi128EEENSA_ILi32EEEEEENS_6half_tENS5_IJlSB_lEEESJ_SK_NS4_8TiledMMAINS4_8MMA_AtomIJNS4_4SM904GMMA26MMA_64x128x16_F32F16F16_SSILNSO_5MajorE0ELSQ_0ELNSO_7ScaleInE1ELSR_1EEEEEENS4_6LayoutISC_NS5_IJNSA_ILi0EEESV_SV_EEEEENS5_IJNS4_10UnderscoreESY_SY_EEEEENS4_13SM90_TMA_LOADENS4_14ComposedLayoutINS4_7SwizzleILi2ELi4ELi3EEENS4_18smem_ptr_flag_bitsILi16EEENSU_INS5_IJNSA_ILi8EEESH_EEENS5_IJSH_SB_EEEEEEEvNS4_8identityES11_S1B_vS1C_EENS_8epilogue10collective6detail29Sm90TmaWarpSpecializedAdapterINS1F_15DefaultEpilogueISJ_SK_SK_NS1E_6thread17LinearCombinationISJ_Li1EffLNS1J_9ScaleType4KindE0ELNS_15FloatRoundStyleE2ESJ_EENS1_15EpilogueDefaultEEEEEvvEEEEvNT_6ParamsE,"aw",@nobits
	.sectionflags	@""
	.align	16
	.zero		1024


//--------------------- .nv.shared.reserved.0     --------------------------
	.section	.nv.shared.reserved.0,"aw",@nobits
	.weak		__nv_reservedSMEM_offset_0_alias
	.size		__nv_reservedSMEM_offset_0_alias, 0, 0
	.other		__nv_reservedSMEM_offset_0_alias,@"STO_CUDA_RESERVED_SHARED STV_DEFAULT"
__nv_reservedSMEM_offset_0_alias:
	.zero		0


//--------------------- .nv.global                --------------------------
	.section	.nv.global,"aw",@nobits
.nv.global:
	.type		_ZN39_INTERNAL_dce0400e_4_k_cu_d309193e_30614cute1_E,@object
	.size		_ZN39_INTERNAL_dce0400e_4_k_cu_d309193e_30614cute1_E,(_ZN39_INTERNAL_dce0400e_4_k_cu_d309193e_30614cuda3std3__45__cpo6cbeginE - _ZN39_INTERNAL_dce0400e_4_k_cu_d309193e_30614cute1_E)
_ZN39_INTERNAL_dce0400e_4_k_cu_d309193e_30614cute1_E:
	.zero		1
	.type		_ZN39_INTERNAL_dce0400e_4_k_cu_d309193e_30614cuda3std3__45__cpo6cbeginE,@object
	.size		_ZN39_INTERNAL_dce0400e_4_k_cu_d309193e_30614cuda3std3__45__cpo6cbeginE,(_ZN39_INTERNAL_dce0400e_4_k_cu_d309193e_30614cuda3std3__48in_placeE - _ZN39_INTERNAL_dce0400e_4_k_cu_d309193e_30614cuda3std3__45__cpo6cbeginE)
_ZN39_INTERNAL_dce0400e_4_k_cu_d309193e_30614cuda3std3__45__cpo6cbeginE:
	.zero		1
	.type		_ZN39_INTERNAL_dce0400e_4_k_cu_d309193e_30614cuda3std3__48in_placeE,@object
	.size		_ZN39_INTERNAL_dce0400e_4_k_cu_d309193e_30614cuda3std3__48in_placeE,(_ZN39_INTERNAL_dce0400e_4_k_cu_d309193e_30614cuda3std6ranges3__45__cpo9iter_moveE - _ZN39_INTERNAL_dce0400e_4_k_cu_d309193e_30614cuda3std3__48in_placeE)
_ZN39_INTERNAL_dce0400e_4_k_cu_d309193e_30614cuda3std3__48in_placeE:
	.zero		1
	.type		_ZN39_INTERNAL_dce0400e_4_k_cu_d309193e_30614cuda3std6ranges3__45__cpo9iter_moveE,@object
	.size		_ZN39_INTERNAL_dce0400e_4_k_cu_d309193e_30614cuda3std6ranges3__45__cpo9iter_moveE,(_ZN39_INTERNAL_dce0400e_4_k_cu_d309193e_30614cuda3std3__45__cpo5beginE - _ZN39_INTERNAL_dce0400e_4_k_cu_d309193e_30614cuda3std6ranges3__45__cpo9iter_moveE)
_ZN39_INTERNAL_dce0400e_4_k_cu_d309193e_30614cuda3std6ranges3__45__cpo9iter_moveE:
	.zero		1
	.type		_ZN39_INTERNAL_dce0400e_4_k_cu_d309193e_30614cuda3std3__45__cpo5beginE,@object
	.size		_ZN39_INTERNAL_dce0400e_4_k_cu_d309193e_30614cuda3std3__45__cpo5beginE,(_ZN39_INTERNAL_dce0400e_4_k_cu_d309193e_30614cuda3std3__441_GLOBAL__N__dce0400e_4_k_cu_d309193e_30616ignoreE - _ZN39_INTERNAL_dce0400e_4_k_cu_d309193e_30614cuda3std3__45__cpo5beginE)
_ZN39_INTERNAL_dce0400e_4_k_cu_d309193e_30614cuda3std3__45__cpo5beginE:
	.zero		1
	.type		_ZN39_INTERNAL_dce0400e_4_k_cu_d309193e_30614cuda3std3__441_GLOBAL__N__dce0400e_4_k_cu_d309193e_30616ignoreE,@object
	.size		_ZN39_INTERNAL_dce0400e_4_k_cu_d309193e_30614cuda3std3__441_GLOBAL__N__dce0400e_4_k_cu_d309193e_30616ignoreE,(_ZN39_INTERNAL_dce0400e_4_k_cu_d309193e_30614cute7productE - _ZN39_INTERNAL_dce0400e_4_k_cu_d309193e_30614cuda3std3__441_GLOBAL__N__dce0400e_4_k_cu_d309193e_30616ignoreE)
_ZN39_INTERNAL_dce0400e_4_k_cu_d309193e_30614cuda3std3__441_GLOBAL__N__dce0400e_4_k_cu_d309193e_30616ignoreE:
	.zero		1
	.type		_ZN39_INTERNAL_dce0400e_4_k_cu_d309193e_30614cute7productE,@object
	.size		_ZN39_INTERNAL_dce0400e_4_k_cu_d309193e_30614cute7productE,(_ZN39_INTERNAL_dce0400e_4_k_cu_d309193e_30614cuda3std3__45__cpo3endE - _ZN39_INTERNAL_dce0400e_4_k_cu_d309193e_30614cute7productE)
_ZN39_INTERNAL_dce0400e_4_k_cu_d309193e_30614cute7productE:
	.zero		1
	.type		_ZN39_INTERNAL_dce0400e_4_k_cu_d309193e_30614cuda3std3__45__cpo3endE,@object
	.size		_ZN39_INTERNAL_dce0400e_4_k_cu_d309193e_30614cuda3std3__45__cpo3endE,(_ZN39_INTERNAL_dce0400e_4_k_cu_d309193e_30614cuda3std3__419piecewise_constructE - _ZN39_INTERNAL_dce0400e_4_k_cu_d309193e_30614cuda3std3__45__cpo3endE)
_ZN39_INTERNAL_dce0400e_4_k_cu_d309193e_30614cuda3std3__45__cpo3endE:
	.zero		1
	.type		_ZN39_INTERNAL_dce0400e_4_k_cu_d309193e_30614cuda3std3__419piecewise_constructE,@object
	.size		_ZN39_INTERNAL_dce0400e_4_k_cu_d309193e_30614cuda3std3__419piecewise_constructE,(_ZN39_INTERNAL_dce0400e_4_k_cu_d309193e_30614cuda3std3__45__cpo4cendE - _ZN39_INTERNAL_dce0400e_4_k_cu_d309193e_30614cuda3std3__419piecewise_constructE)
_ZN39_INTERNAL_dce0400e_4_k_cu_d309193e_30614cuda3std3__419piecewise_constructE:
	.zero		1
	.type		_ZN39_INTERNAL_dce0400e_4_k_cu_d309193e_30614cuda3std3__45__cpo4cendE,@object
	.size		_ZN39_INTERNAL_dce0400e_4_k_cu_d309193e_30614cuda3std3__45__cpo4cendE,(_ZN39_INTERNAL_dce0400e_4_k_cu_d309193e_30614cuda3std6ranges3__45__cpo4swapE - _ZN39_INTERNAL_dce0400e_4_k_cu_d309193e_30614cuda3std3__45__cpo4cendE)
_ZN39_INTERNAL_dce0400e_4_k_cu_d309193e_30614cuda3std3__45__cpo4cendE:
	.zero		1
	.type		_ZN39_INTERNAL_dce0400e_4_k_cu_d309193e_30614cuda3std6ranges3__45__cpo4swapE,@object
	.size		_ZN39_INTERNAL_dce0400e_4_k_cu_d309193e_30614cuda3std6ranges3__45__cpo4swapE,(.L_8 - _ZN39_INTERNAL_dce0400e_4_k_cu_d309193e_30614cuda3std6ranges3__45__cpo4swapE)
_ZN39_INTERNAL_dce0400e_4_k_cu_d309193e_30614cuda3std6ranges3__45__cpo4swapE:
	.zero		1
.L_8:


//--------------------- .nv.constant0._ZN7cutlass13device_kernelINS_4gemm6kernel13GemmUniversalIN4cute5tupleIJiiiiEEENS1_10collective13CollectiveMmaINS1_34MainloopSm90TmaGmmaWarpSpecializedILi4ENS5_IJNS4_1CILi1EEESB_SB_EEENS1_32KernelTmaWarpSpecializedPingpongEEENS5_IJNSA_ILi64EEENSA_ILi128EEENSA_ILi32EEEEEENS_6half_tENS5_IJlSB_lEEESJ_SK_NS4_8TiledMMAINS4_8MMA_AtomIJNS4_4SM904GMMA26MMA_64x128x16_F32F16F16_SSILNSO_5MajorE0ELSQ_0ELNSO_7ScaleInE1ELSR_1EEEEEENS4_6LayoutISC_NS5_IJNSA_ILi0EEESV_SV_EEEEENS5_IJNS4_10UnderscoreESY_SY_EEEEENS4_13SM90_TMA_LOADENS4_14ComposedLayoutINS4_7SwizzleILi2ELi4ELi3EEENS4_18smem_ptr_flag_bitsILi16EEENSU_INS5_IJNSA_ILi8EEESH_EEENS5_IJSH_SB_EEEEEEEvNS4_8identityES11_S1B_vS1C_EENS_8epilogue10collective6detail29Sm90TmaWarpSpecializedAdapterINS1F_15DefaultEpilogueISJ_SK_SK_NS1E_6thread17LinearCombinationISJ_Li1EffLNS1J_9ScaleType4KindE0ELNS_15FloatRoundStyleE2ESJ_EENS1_15EpilogueDefaultEEEEEvvEEEEvNT_6ParamsE --------------------------
	.section	.nv.constant0._ZN7cutlass13device_kernelINS_4gemm6kernel13GemmUniversalIN4cute5tupleIJiiiiEEENS1_10collective13CollectiveMmaINS1_34MainloopSm90TmaGmmaWarpSpecializedILi4ENS5_IJNS4_1CILi1EEESB_SB_EEENS1_32KernelTmaWarpSpecializedPingpongEEENS5_IJNSA_ILi64EEENSA_ILi128EEENSA_ILi32EEEEEENS_6half_tENS5_IJlSB_lEEESJ_SK_NS4_8TiledMMAINS4_8MMA_AtomIJNS4_4SM904GMMA26MMA_64x128x16_F32F16F16_SSILNSO_5MajorE0ELSQ_0ELNSO_7ScaleInE1ELSR_1EEEEEENS4_6LayoutISC_NS5_IJNSA_ILi0EEESV_SV_EEEEENS5_IJNS4_10UnderscoreESY_SY_EEEEENS4_13SM90_TMA_LOADENS4_14ComposedLayoutINS4_7SwizzleILi2ELi4ELi3EEENS4_18smem_ptr_flag_bitsILi16EEENSU_INS5_IJNSA_ILi8EEESH_EEENS5_IJSH_SB_EEEEEEEvNS4_8identityES11_S1B_vS1C_EENS_8epilogue10collective6detail29Sm90TmaWarpSpecializedAdapterINS1F_15DefaultEpilogueISJ_SK_SK_NS1E_6thread17LinearCombinationISJ_Li1EffLNS1J_9ScaleType4KindE0ELNS_15FloatRoundStyleE2ESJ_EENS1_15EpilogueDefaultEEEEEvvEEEEvNT_6ParamsE,"a",@progbits
	.sectionflags	@""
	.align	4
.nv.constant0._ZN7cutlass13device_kernelINS_4gemm6kernel13GemmUniversalIN4cute5tupleIJiiiiEEENS1_10collective13CollectiveMmaINS1_34MainloopSm90TmaGmmaWarpSpecializedILi4ENS5_IJNS4_1CILi1EEESB_SB_EEENS1_32KernelTmaWarpSpecializedPingpongEEENS5_IJNSA_ILi64EEENSA_ILi128EEENSA_ILi32EEEEEENS_6half_tENS5_IJlSB_lEEESJ_SK_NS4_8TiledMMAINS4_8MMA_AtomIJNS4_4SM904GMMA26MMA_64x128x16_F32F16F16_SSILNSO_5MajorE0ELSQ_0ELNSO_7ScaleInE1ELSR_1EEEEEENS4_6LayoutISC_NS5_IJNSA_ILi0EEESV_SV_EEEEENS5_IJNS4_10UnderscoreESY_SY_EEEEENS4_13SM90_TMA_LOADENS4_14ComposedLayoutINS4_7SwizzleILi2ELi4ELi3EEENS4_18smem_ptr_flag_bitsILi16EEENSU_INS5_IJNSA_ILi8EEESH_EEENS5_IJSH_SB_EEEEEEEvNS4_8identityES11_S1B_vS1C_EENS_8epilogue10collective6detail29Sm90TmaWarpSpecializedAdapterINS1F_15DefaultEpilogueISJ_SK_SK_NS1E_6thread17LinearCombinationISJ_Li1EffLNS1J_9ScaleType4KindE0ELNS_15FloatRoundStyleE2ESJ_EENS1_15EpilogueDefaultEEEEEvvEEEEvNT_6ParamsE:
	.zero		1664


//--------------------- SYMBOLS --------------------------

	.type		.nv.reservedSmem.offset0,@object
	.size		.nv.reservedSmem.offset0,0x4
	.type		__assertfail,@function
